	.target	sm_90a

	.elftype	@"ET_EXEC"


//--------------------- .note.nv.tkinfo           --------------------------
	.section	.note.nv.tkinfo,"",@"SHT_NOTE"
	.sectionflags	@"SHF_NOTE_NV_TKINFO"
	.tkinfo
        /*0018*/ 	.word	0x00000002
        /*0030*/ 	.string	""
        /*0030*/ 	.string	"ptxas"
        /*0030*/ 	.string	"Cuda compilation tools, release 13.0, V13.0.88"
        /*0030*/ 	.string	"Build cuda_13.0.r13.0/compiler.36424714_0"
        /*0030*/ 	.string	"-arch sm_90a -m 64 "



//--------------------- .note.nv.cuinfo           --------------------------
	.section	.note.nv.cuinfo,"",@"SHT_NOTE"
	.sectionflags	@"SHF_NOTE_NV_CUINFO"
        /*0018*/ 	.short	0x0002
        /*001a*/ 	.short	0x005a
        /*001c*/ 	.short	0x0082
	.zero		2


//--------------------- .nv.info                  --------------------------
	.section	.nv.info,"",@"SHT_CUDA_INFO"
	.align	4


	//----- nvinfo : EIATTR_REGCOUNT
	.align		4
        /*0000*/ 	.byte	0x04, 0x2f
        /*0002*/ 	.short	(.L_15 - .L_14)
	.align		4
.L_14:
        /*0004*/ 	.word	index@(_ZN7cutlass13device_kernelINS_4gemm6kernel13GemmUniversalIN4cute5tupleIJiiiiEEENS1_10collective13CollectiveMmaINS1_34MainloopSm90TmaGmmaWarpSpecializedILi7ENS5_IJNS4_1CILi1EEESB_SB_EEENS1_35KernelTmaWarpSpecializedCooperativeEEENS5_IJNSA_ILi256EEESF_NSA_ILi32EEEEEENS_6half_tENS5_IJSB_llEEESI_SJ_NS4_8TiledMMAINS4_8MMA_AtomIJNS4_4SM904GMMA26MMA_64x256x16_F32F16F16_SSILNSN_5MajorE1ELSP_1ELNSN_7ScaleInE1ELSQ_1EEEEEENS4_6LayoutINS5_IJNSA_ILi2EEESB_SB_EEENS5_IJSB_NSA_ILi0EEESW_EEEEENS5_IJNS4_10UnderscoreESZ_SZ_EEEEENS4_13SM90_TMA_LOADENS4_14ComposedLayoutINS4_7SwizzleILi3ELi4ELi3EEENS4_18smem_ptr_flag_bitsILi16EEENST_INS5_IJNSA_ILi64EEENSA_ILi8EEEEEENS5_IJSB_S18_EEEEEEEvNS4_8identityES12_S1D_vS1E_EENS_8epilogue10collective6detail29Sm90TmaWarpSpecializedAdapterINS1H_15DefaultEpilogueISI_NS5_IJlSB_lEEES1L_NS1G_6thread17LinearCombinationISI_Li1EffLNS1M_9ScaleType4KindE0ELNS_15FloatRoundStyleE2ESI_EENS1_15EpilogueDefaultEEEEEvvEEEEvNT_6ParamsE)
        /*0008*/ 	.word	0x000000a8


	//----- nvinfo : EIATTR_FRAME_SIZE
	.align		4
.L_15:
        /*000c*/ 	.byte	0x04, 0x11
        /*000e*/ 	.short	(.L_17 - .L_16)
	.align		4
.L_16:
        /*0010*/ 	.word	index@(_ZN7cutlass13device_kernelINS_4gemm6kernel13GemmUniversalIN4cute5tupleIJiiiiEEENS1_10collective13CollectiveMmaINS1_34MainloopSm90TmaGmmaWarpSpecializedILi7ENS5_IJNS4_1CILi1EEESB_SB_EEENS1_35KernelTmaWarpSpecializedCooperativeEEENS5_IJNSA_ILi256EEESF_NSA_ILi32EEEEEENS_6half_tENS5_IJSB_llEEESI_SJ_NS4_8TiledMMAINS4_8MMA_AtomIJNS4_4SM904GMMA26MMA_64x256x16_F32F16F16_SSILNSN_5MajorE1ELSP_1ELNSN_7ScaleInE1ELSQ_1EEEEEENS4_6LayoutINS5_IJNSA_ILi2EEESB_SB_EEENS5_IJSB_NSA_ILi0EEESW_EEEEENS5_IJNS4_10UnderscoreESZ_SZ_EEEEENS4_13SM90_TMA_LOADENS4_14ComposedLayoutINS4_7SwizzleILi3ELi4ELi3EEENS4_18smem_ptr_flag_bitsILi16EEENST_INS5_IJNSA_ILi64EEENSA_ILi8EEEEEENS5_IJSB_S18_EEEEEEEvNS4_8identityES12_S1D_vS1E_EENS_8epilogue10collective6detail29Sm90TmaWarpSpecializedAdapterINS1H_15DefaultEpilogueISI_NS5_IJlSB_lEEES1L_NS1G_6thread17LinearCombinationISI_Li1EffLNS1M_9ScaleType4KindE0ELNS_15FloatRoundStyleE2ESI_EENS1_15EpilogueDefaultEEEEEvvEEEEvNT_6ParamsE)
        /*0014*/ 	.word	0x000004c0


	//----- nvinfo : EIATTR_MIN_STACK_SIZE
	.align		4
.L_17:
        /*0018*/ 	.byte	0x04, 0x12
        /*001a*/ 	.short	(.L_19 - .L_18)
	.align		4
.L_18:
        /*001c*/ 	.word	index@(_ZN7cutlass13device_kernelINS_4gemm6kernel13GemmUniversalIN4cute5tupleIJiiiiEEENS1_10collective13CollectiveMmaINS1_34MainloopSm90TmaGmmaWarpSpecializedILi7ENS5_IJNS4_1CILi1EEESB_SB_EEENS1_35KernelTmaWarpSpecializedCooperativeEEENS5_IJNSA_ILi256EEESF_NSA_ILi32EEEEEENS_6half_tENS5_IJSB_llEEESI_SJ_NS4_8TiledMMAINS4_8MMA_AtomIJNS4_4SM904GMMA26MMA_64x256x16_F32F16F16_SSILNSN_5MajorE1ELSP_1ELNSN_7ScaleInE1ELSQ_1EEEEEENS4_6LayoutINS5_IJNSA_ILi2EEESB_SB_EEENS5_IJSB_NSA_ILi0EEESW_EEEEENS5_IJNS4_10UnderscoreESZ_SZ_EEEEENS4_13SM90_TMA_LOADENS4_14ComposedLayoutINS4_7SwizzleILi3ELi4ELi3EEENS4_18smem_ptr_flag_bitsILi16EEENST_INS5_IJNSA_ILi64EEENSA_ILi8EEEEEENS5_IJSB_S18_EEEEEEEvNS4_8identityES12_S1D_vS1E_EENS_8epilogue10collective6detail29Sm90TmaWarpSpecializedAdapterINS1H_15DefaultEpilogueISI_NS5_IJlSB_lEEES1L_NS1G_6thread17LinearCombinationISI_Li1EffLNS1M_9ScaleType4KindE0ELNS_15FloatRoundStyleE2ESI_EENS1_15EpilogueDefaultEEEEEvvEEEEvNT_6ParamsE)
        /*0020*/ 	.word	0x000004c0
.L_19:


//--------------------- .nv.compat                --------------------------
	.section	.nv.compat,"",@"SHT_CUDA_COMPAT_INFO"
	.align	4
        /*0000*/ 	.byte	0x02, 0x09, 0x01, 0x00, 0x02, 0x02, 0x04, 0x00, 0x02, 0x05, 0x05, 0x00, 0x03, 0x07, 0x01, 0x01
        /*0010*/ 	.byte	0x02, 0x03, 0x01, 0x00, 0x02, 0x06, 0x01, 0x00, 0x04, 0x0b, 0x08, 0x00, 0x00, 0x00, 0x00, 0x00
        /*0020*/ 	.byte	0x00, 0x00, 0x00, 0x00


//--------------------- .nv.info._ZN7cutlass13device_kernelINS_4gemm6kernel13GemmUniversalIN4cute5tupleIJiiiiEEENS1_10collective13CollectiveMmaINS1_34MainloopSm90TmaGmmaWarpSpecializedILi7ENS5_IJNS4_1CILi1EEESB_SB_EEENS1_35KernelTmaWarpSpecializedCooperativeEEENS5_IJNSA_ILi256EEESF_NSA_ILi32EEEEEENS_6half_tENS5_IJSB_llEEESI_SJ_NS4_8TiledMMAINS4_8MMA_AtomIJNS4_4SM904GMMA26MMA_64x256x16_F32F16F16_SSILNSN_5MajorE1ELSP_1ELNSN_7ScaleInE1ELSQ_1EEEEEENS4_6LayoutINS5_IJNSA_ILi2EEESB_SB_EEENS5_IJSB_NSA_ILi0EEESW_EEEEENS5_IJNS4_10UnderscoreESZ_SZ_EEEEENS4_13SM90_TMA_LOADENS4_14ComposedLayoutINS4_7SwizzleILi3ELi4ELi3EEENS4_18smem_ptr_flag_bitsILi16EEENST_INS5_IJNSA_ILi64EEENSA_ILi8EEEEEENS5_IJSB_S18_EEEEEEEvNS4_8identityES12_S1D_vS1E_EENS_8epilogue10collective6detail29Sm90TmaWarpSpecializedAdapterINS1H_15DefaultEpilogueISI_NS5_IJlSB_lEEES1L_NS1G_6thread17LinearCombinationISI_Li1EffLNS1M_9ScaleType4KindE0ELNS_15FloatRoundStyleE2ESI_EENS1_15EpilogueDefaultEEEEEvvEEEEvNT_6ParamsE --------------------------
	.section	.nv.info._ZN7cutlass13device_kernelINS_4gemm6kernel13GemmUniversalIN4cute5tupleIJiiiiEEENS1_10collective13CollectiveMmaINS1_34MainloopSm90TmaGmmaWarpSpecializedILi7ENS5_IJNS4_1CILi1EEESB_SB_EEENS1_35KernelTmaWarpSpecializedCooperativeEEENS5_IJNSA_ILi256EEESF_NSA_ILi32EEEEEENS_6half_tENS5_IJSB_llEEESI_SJ_NS4_8TiledMMAINS4_8MMA_AtomIJNS4_4SM904GMMA26MMA_64x256x16_F32F16F16_SSILNSN_5MajorE1ELSP_1ELNSN_7ScaleInE1ELSQ_1EEEEEENS4_6LayoutINS5_IJNSA_ILi2EEESB_SB_EEENS5_IJSB_NSA_ILi0EEESW_EEEEENS5_IJNS4_10UnderscoreESZ_SZ_EEEEENS4_13SM90_TMA_LOADENS4_14ComposedLayoutINS4_7SwizzleILi3ELi4ELi3EEENS4_18smem_ptr_flag_bitsILi16EEENST_INS5_IJNSA_ILi64EEENSA_ILi8EEEEEENS5_IJSB_S18_EEEEEEEvNS4_8identityES12_S1D_vS1E_EENS_8epilogue10collective6detail29Sm90TmaWarpSpecializedAdapterINS1H_15DefaultEpilogueISI_NS5_IJlSB_lEEES1L_NS1G_6thread17LinearCombinationISI_Li1EffLNS1M_9ScaleType4KindE0ELNS_15FloatRoundStyleE2ESI_EENS1_15EpilogueDefaultEEEEEvvEEEEvNT_6ParamsE,"",@"SHT_CUDA_INFO"
	.sectionflags	@""
	.align	4


	//----- nvinfo : EIATTR_CUDA_API_VERSION
	.align		4
        /*0000*/ 	.byte	0x04, 0x37
        /*0002*/ 	.short	(.L_21 - .L_20)
.L_20:
        /*0004*/ 	.word	0x00000082


	//----- nvinfo : EIATTR_KPARAM_INFO
	.align		4
.L_21:
        /*0008*/ 	.byte	0x04, 0x17
        /*000a*/ 	.short	(.L_23 - .L_22)
.L_22:
        /*000c*/ 	.word	0x00000000
        /*0010*/ 	.short	0x0000
        /*0012*/ 	.short	0x0070
        /*0014*/ 	.byte	0x00, 0xf0, 0x01, 0x10


	//----- nvinfo : EIATTR_SPARSE_MMA_MASK
	.align		4
.L_23:
        /*0018*/ 	.byte	0x03, 0x50
        /*001a*/ 	.short	0x0000


	//----- nvinfo : EIATTR_MAXREG_COUNT
	.align		4
        /*001c*/ 	.byte	0x03, 0x1b
        /*001e*/ 	.short	0x00a8


	//----- nvinfo : EIATTR_NUM_BARRIERS
	.align		4
        /*0020*/ 	.byte	0x02, 0x4c
        /*0022*/ 	.byte	0x01
	.zero		1


	//----- nvinfo : EIATTR_EXTERNS
	.align		4
        /*0024*/ 	.byte	0x04, 0x0f
        /*0026*/ 	.short	(.L_25 - .L_24)


	//   ....[0]....
	.align		4
.L_24:
        /*0028*/ 	.word	index@(__assertfail)


	//----- nvinfo : EIATTR_ANNOTATIONS
	.align		4
.L_25:
        /*002c*/ 	.byte	0x04, 0x55
        /*002e*/ 	.short	(.L_27 - .L_26)


	//   ....[0]....
.L_26:
        /*0030*/ 	.word	0x00000001
        /*0034*/ 	.byte	0xf0, 0x06, 0x00, 0x00, 0x01, 0x00, 0x00, 0x00, 0x10, 0x07, 0x00, 0x00, 0x01, 0x00, 0x00, 0x00
        /* <DEDUP_REMOVED lines=377> */
        /*17d4*/ 	.byte	0x10, 0x70, 0x01, 0x00


	//----- nvinfo : EIATTR_MERCURY_ISA_VERSION
	.align		4
.L_27:
        /*17d8*/ 	.byte	0x03, 0x5f
        /*17da*/ 	.short	0x0101


	//----- nvinfo : EIATTR_INT_WARP_WIDE_INSTR_OFFSETS
	.align		4
        /*17dc*/ 	.byte	0x04, 0x31
        /*17de*/ 	.short	(.L_29 - .L_28)


	//   ....[0]....
.L_28:
        /*17e0*/ 	.word	0x00000560


	//   ....[1]....
        /*17e4*/ 	.word	0x00000570


	//   ....[2]....
        /*17e8*/ 	.word	0x00000600


	//----- nvinfo : EIATTR_COOP_GROUP_MASK_REGIDS
	.align		4
.L_29:
        /*17ec*/ 	.byte	0x04, 0x29
        /*17ee*/ 	.short	(.L_31 - .L_30)


	//   ....[0]....
.L_30:
        /*17f0*/ 	.word	0xffffffff


	//   ....[1]....
        /*17f4*/ 	.word	0xffffffff


	//   ....[2]....
        /*17f8*/ 	.word	0xffffffff


	//   ....[3]....
        /*17fc*/ 	.word	0xffffffff


	//   ....[4]....
        /*1800*/ 	.word	0xffffffff


	//----- nvinfo : EIATTR_COOP_GROUP_INSTR_OFFSETS
	.align		4
.L_31:
        /*1804*/ 	.byte	0x04, 0x28
        /*1806*/ 	.short	(.L_33 - .L_32)


	//   ....[0]....
.L_32:
        /*1808*/ 	.word	0x00000070


	//   ....[1]....
        /*180c*/ 	.word	0x00000080


	//   ....[2]....
        /*1810*/ 	.word	0x000001a0


	//   ....[3]....
        /*1814*/ 	.word	0x00000410


	//   ....[4]....
        /*1818*/ 	.word	0x000011d0


	//----- nvinfo : EIATTR_REG_RECONFIG
	.align		4
.L_33:
        /*181c*/ 	.byte	0x01, 0x54
	.zero		2


	//----- nvinfo : EIATTR_SYSCALL_OFFSETS
	.align		4
        /*1820*/ 	.byte	0x04, 0x46
        /*1822*/ 	.short	(.L_35 - .L_34)


	//   ....[0]....
.L_34:
        /*1824*/ 	.word	0x00001380


	//----- nvinfo : EIATTR_MBARRIER_INSTR_OFFSETS
	.align		4
.L_35:
        /*1828*/ 	.byte	0x04, 0x39
        /*182a*/ 	.short	(.L_37 - .L_36)


	//   ....[0]....
.L_36:
        /*182c*/ 	.word	0x00000320
        /*1830*/ 	.word	0x000000ff
        /*1834*/ 	.word	0x00000000
        /*1838*/ 	.short	0x0100
        /*183a*/ 	.byte	0x08
	.zero		1


	//   ....[1]....
        /*183c*/ 	.word	0x00000330
        /*1840*/ 	.word	0x000000ff
        /*1844*/ 	.word	0x00000038
        /*1848*/ 	.short	0x0100
        /*184a*/ 	.byte	0x08
	.zero		1


	//   ....[2]....
        /*184c*/ 	.word	0x00000340
        /*1850*/ 	.word	0x000000ff
        /*1854*/ 	.word	0x00000008
        /*1858*/ 	.short	0x0100
        /*185a*/ 	.byte	0x08
	.zero		1


	//   ....[3]....
        /*185c*/ 	.word	0x00000350
        /*1860*/ 	.word	0x000000ff
        /*1864*/ 	.word	0x00000040
        /*1868*/ 	.short	0x0100
        /*186a*/ 	.byte	0x08
	.zero		1


	//   ....[4]....
        /*186c*/ 	.word	0x00000360
        /*1870*/ 	.word	0x000000ff
        /*1874*/ 	.word	0x00000010
        /*1878*/ 	.short	0x0100
        /*187a*/ 	.byte	0x08
	.zero		1


	//   ....[5]....
        /*187c*/ 	.word	0x00000370
        /*1880*/ 	.word	0x000000ff
        /*1884*/ 	.word	0x00000048
        /*1888*/ 	.short	0x0100
        /*188a*/ 	.byte	0x08
	.zero		1


	//   ....[6]....
        /*188c*/ 	.word	0x00000380
        /*1890*/ 	.word	0x000000ff
        /*1894*/ 	.word	0x00000018
        /*1898*/ 	.short	0x0100
        /*189a*/ 	.byte	0x08
	.zero		1


	//   ....[7]....
        /*189c*/ 	.word	0x00000390
        /*18a0*/ 	.word	0x000000ff
        /*18a4*/ 	.word	0x00000050
        /*18a8*/ 	.short	0x0100
        /*18aa*/ 	.byte	0x08
	.zero		1


	//   ....[8]....
        /*18ac*/ 	.word	0x000003a0
        /*18b0*/ 	.word	0x000000ff
        /*18b4*/ 	.word	0x00000020
        /*18b8*/ 	.short	0x0100
        /*18ba*/ 	.byte	0x08
	.zero		1


	//   ....[9]....
        /*18bc*/ 	.word	0x000003b0
        /*18c0*/ 	.word	0x000000ff
        /*18c4*/ 	.word	0x00000058
        /*18c8*/ 	.short	0x0100
        /*18ca*/ 	.byte	0x08
	.zero		1


	//   ....[10]....
        /*18cc*/ 	.word	0x000003c0
        /*18d0*/ 	.word	0x000000ff
        /*18d4*/ 	.word	0x00000028
        /*18d8*/ 	.short	0x0100
        /*18da*/ 	.byte	0x08
	.zero		1


	//   ....[11]....
        /*18dc*/ 	.word	0x000003d0
        /*18e0*/ 	.word	0x000000ff
        /*18e4*/ 	.word	0x00000060
        /*18e8*/ 	.short	0x0100
        /*18ea*/ 	.byte	0x08
	.zero		1


	//   ....[12]....
        /*18ec*/ 	.word	0x000003e0
        /*18f0*/ 	.word	0x000000ff
        /*18f4*/ 	.word	0x00000030
        /*18f8*/ 	.short	0x0100
        /*18fa*/ 	.byte	0x08
	.zero		1


	//   ....[13]....
        /*18fc*/ 	.word	0x000003f0
        /*1900*/ 	.word	0x000000ff
        /*1904*/ 	.word	0x00000068
        /*1908*/ 	.short	0x0100
        /*190a*/ 	.byte	0x08
	.zero		1


	//   ....[14]....
        /*190c*/ 	.word	0x00000680
        /*1910*/ 	.word	0x000000ff
        /*1914*/ 	.word	0x00000080
        /*1918*/ 	.short	0x0100
        /*191a*/ 	.byte	0x10
	.zero		1


	//   ....[15]....
        /*191c*/ 	.word	0x00000720
        /*1920*/ 	.word	0x000000ff
        /*1924*/ 	.word	0x00000088
        /*1928*/ 	.short	0x0100
        /*192a*/ 	.byte	0x10
	.zero		1


	//   ....[16]....
        /*192c*/ 	.word	0x00001420
        /*1930*/ 	.word	0x00000003
        /*1934*/ 	.word	0x00000000
        /*1938*/ 	.short	0x010a
        /*193a*/ 	.byte	0x3f
	.zero		1


	//   ....[17]....
        /*193c*/ 	.word	0x00001460
        /*1940*/ 	.word	0x00000003
        /*1944*/ 	.word	0x00000000
        /*1948*/ 	.short	0x010a
        /*194a*/ 	.byte	0x3f
	.zero		1


	//   ....[18]....
        /*194c*/ 	.word	0x000029f0
        /*1950*/ 	.word	0x000000ff
        /*1954*/ 	.word	0x00000000
        /*1958*/ 	.short	0x010a
        /*195a*/ 	.byte	0x04
	.zero		1


	//   ....[19]....
        /*195c*/ 	.word	0x00002a30
        /*1960*/ 	.word	0x000000ff
        /*1964*/ 	.word	0x00000000
        /*1968*/ 	.short	0x010a
        /*196a*/ 	.byte	0x04
	.zero		1


	//   ....[20]....
        /*196c*/ 	.word	0x00004a70
        /*1970*/ 	.word	0x000000ff
        /*1974*/ 	.word	0x00000000
        /*1978*/ 	.short	0x0101
        /*197a*/ 	.byte	0x04
	.zero		1


	//   ....[21]....
        /*197c*/ 	.word	0x00004ca0
        /*1980*/ 	.word	0x000000ff
        /*1984*/ 	.word	0x00000000
        /*1988*/ 	.short	0x0101
        /*198a*/ 	.byte	0x04
	.zero		1


	//   ....[22]....
        /*198c*/ 	.word	0x000169b0
        /*1990*/ 	.word	0x00000007
        /*1994*/ 	.word	0x00000038
        /*1998*/ 	.short	0x010a
        /*199a*/ 	.byte	0x3f
	.zero		1


	//   ....[23]....
        /*199c*/ 	.word	0x00016f20
        /*19a0*/ 	.word	0x00000003
        /*19a4*/ 	.word	0x00000088
        /*19a8*/ 	.short	0x0101
        /*19aa*/ 	.byte	0x3f
	.zero		1


	//   ....[24]....
        /*19ac*/ 	.word	0x00017710
        /*19b0*/ 	.word	0x00000005
        /*19b4*/ 	.word	0x00000000
        /*19b8*/ 	.short	0x010a
        /*19ba*/ 	.byte	0x3f
	.zero		1


	//   ....[25]....
        /*19bc*/ 	.word	0x000177a0
        /*19c0*/ 	.word	0x00000007
        /*19c4*/ 	.word	0x00000000
        /*19c8*/ 	.short	0x010a
        /*19ca*/ 	.byte	0x3f
	.zero		1


	//   ....[26]....
        /*19cc*/ 	.word	0x00017830
        /*19d0*/ 	.word	0x00000007
        /*19d4*/ 	.word	0x00000000
        /*19d8*/ 	.short	0x010a
        /*19da*/ 	.byte	0x3f
	.zero		1


	//   ....[27]....
        /*19dc*/ 	.word	0x000178c0
        /*19e0*/ 	.word	0x00000007
        /*19e4*/ 	.word	0x00000000
        /*19e8*/ 	.short	0x010a
        /*19ea*/ 	.byte	0x3f
	.zero		1


	//   ....[28]....
        /*19ec*/ 	.word	0x00017950
        /*19f0*/ 	.word	0x00000007
        /*19f4*/ 	.word	0x00000000
        /*19f8*/ 	.short	0x010a
        /*19fa*/ 	.byte	0x3f
	.zero		1


	//   ....[29]....
        /*19fc*/ 	.word	0x000179e0
        /*1a00*/ 	.word	0x00000007
        /*1a04*/ 	.word	0x00000000
        /*1a08*/ 	.short	0x010a
        /*1a0a*/ 	.byte	0x3f
	.zero		1


	//   ....[30]....
        /*1a0c*/ 	.word	0x00017a70
        /*1a10*/ 	.word	0x00000003
        /*1a14*/ 	.word	0x00000000
        /*1a18*/ 	.short	0x010a
        /*1a1a*/ 	.byte	0x3f
	.zero		1


	//   ....[31]....
        /*1a1c*/ 	.word	0x00017ad0
        /*1a20*/ 	.word	0x00000003
        /*1a24*/ 	.word	0x00000000
        /*1a28*/ 	.short	0x010a
        /*1a2a*/ 	.byte	0x3f
	.zero		1


	//   ....[32]....
        /*1a2c*/ 	.word	0x00017b30
        /*1a30*/ 	.word	0x00000005
        /*1a34*/ 	.word	0x00000000
        /*1a38*/ 	.short	0x010a
        /*1a3a*/ 	.byte	0x3f
	.zero		1


	//   ....[33]....
        /*1a3c*/ 	.word	0x00017c00
        /*1a40*/ 	.word	0x00000007
        /*1a44*/ 	.word	0x00000038
        /*1a48*/ 	.short	0x010a
        /*1a4a*/ 	.byte	0x3f
	.zero		1


	//   ....[34]....
        /*1a4c*/ 	.word	0x00017cd0
        /*1a50*/ 	.word	0x00000005
        /*1a54*/ 	.word	0x00000000
        /*1a58*/ 	.short	0x010a
        /*1a5a*/ 	.byte	0x3f
	.zero		1


	//   ....[35]....
        /*1a5c*/ 	.word	0x00017d20
        /*1a60*/ 	.word	0x00000007
        /*1a64*/ 	.word	0x00000000
        /*1a68*/ 	.short	0x010a
        /*1a6a*/ 	.byte	0x3f
	.zero		1


	//   ....[36]....
        /*1a6c*/ 	.word	0x00017d70
        /*1a70*/ 	.word	0x00000007
        /*1a74*/ 	.word	0x00000000
        /*1a78*/ 	.short	0x010a
        /*1a7a*/ 	.byte	0x3f
	.zero		1


	//   ....[37]....
        /*1a7c*/ 	.word	0x00017dc0
        /*1a80*/ 	.word	0x00000007
        /*1a84*/ 	.word	0x00000000
        /*1a88*/ 	.short	0x010a
        /*1a8a*/ 	.byte	0x3f
	.zero		1


	//   ....[38]....
        /*1a8c*/ 	.word	0x00017e10
        /*1a90*/ 	.word	0x00000007
        /*1a94*/ 	.word	0x00000000
        /*1a98*/ 	.short	0x010a
        /*1a9a*/ 	.byte	0x3f
	.zero		1


	//   ....[39]....
        /*1a9c*/ 	.word	0x00017e60
        /*1aa0*/ 	.word	0x00000007
        /*1aa4*/ 	.word	0x00000000
        /*1aa8*/ 	.short	0x010a
        /*1aaa*/ 	.byte	0x3f
	.zero		1


	//----- nvinfo : EIATTR_NUM_MBARRIERS
	.align		4
.L_37:
        /*1aac*/ 	.byte	0x03, 0x38
        /*1aae*/ 	.short	0x0010


	//----- nvinfo : EIATTR_EXIT_INSTR_OFFSETS
	.align		4
        /*1ab0*/ 	.byte	0x04, 0x1c
        /*1ab2*/ 	.short	(.L_39 - .L_38)


	//   ....[0]....
.L_38:
        /*1ab4*/ 	.word	0x00000780


	//   ....[1]....
        /*1ab8*/ 	.word	0x000010f0


	//   ....[2]....
        /*1abc*/ 	.word	0x00015ed0


	//   ....[3]....
        /*1ac0*/ 	.word	0x000165e0


	//   ....[4]....
        /*1ac4*/ 	.word	0x00017ac0


	//----- nvinfo : EIATTR_MAX_THREADS
	.align		4
.L_39:
        /*1ac8*/ 	.byte	0x04, 0x05
        /*1aca*/ 	.short	(.L_41 - .L_40)
.L_40:
        /*1acc*/ 	.word	0x00000180
        /*1ad0*/ 	.word	0x00000001
        /*1ad4*/ 	.word	0x00000001


	//----- nvinfo : EIATTR_CRS_STACK_SIZE
	.align		4
.L_41:
        /*1ad8*/ 	.byte	0x04, 0x1e
        /*1ada*/ 	.short	(.L_43 - .L_42)
.L_42:
        /*1adc*/ 	.word	0x00000000


	//----- nvinfo : EIATTR_CBANK_PARAM_SIZE
	.align		4
.L_43:
        /*1ae0*/ 	.byte	0x03, 0x19
        /*1ae2*/ 	.short	0x0470


	//----- nvinfo : EIATTR_PARAM_CBANK
	.align		4
        /*1ae4*/ 	.byte	0x04, 0x0a
        /*1ae6*/ 	.short	(.L_45 - .L_44)
	.align		4
.L_44:
        /*1ae8*/ 	.word	index@(.nv.constant0._ZN7cutlass13device_kernelINS_4gemm6kernel13GemmUniversalIN4cute5tupleIJiiiiEEENS1_10collective13CollectiveMmaINS1_34MainloopSm90TmaGmmaWarpSpecializedILi7ENS5_IJNS4_1CILi1EEESB_SB_EEENS1_35KernelTmaWarpSpecializedCooperativeEEENS5_IJNSA_ILi256EEESF_NSA_ILi32EEEEEENS_6half_tENS5_IJSB_llEEESI_SJ_NS4_8TiledMMAINS4_8MMA_AtomIJNS4_4SM904GMMA26MMA_64x256x16_F32F16F16_SSILNSN_5MajorE1ELSP_1ELNSN_7ScaleInE1ELSQ_1EEEEEENS4_6LayoutINS5_IJNSA_ILi2EEESB_SB_EEENS5_IJSB_NSA_ILi0EEESW_EEEEENS5_IJNS4_10UnderscoreESZ_SZ_EEEEENS4_13SM90_TMA_LOADENS4_14ComposedLayoutINS4_7SwizzleILi3ELi4ELi3EEENS4_18smem_ptr_flag_bitsILi16EEENST_INS5_IJNSA_ILi64EEENSA_ILi8EEEEEENS5_IJSB_S18_EEEEEEEvNS4_8identityES12_S1D_vS1E_EENS_8epilogue10collective6detail29Sm90TmaWarpSpecializedAdapterINS1H_15DefaultEpilogueISI_NS5_IJlSB_lEEES1L_NS1G_6thread17LinearCombinationISI_Li1EffLNS1M_9ScaleType4KindE0ELNS_15FloatRoundStyleE2ESI_EENS1_15EpilogueDefaultEEEEEvvEEEEvNT_6ParamsE)
        /*1aec*/ 	.short	0x0210
        /*1aee*/ 	.short	0x0470


	//----- nvinfo : EIATTR_SW_WAR
	.align		4
.L_45:
        /*1af0*/ 	.byte	0x04, 0x36
        /*1af2*/ 	.short	(.L_47 - .L_46)
.L_46:
        /*1af4*/ 	.word	0x00000008
.L_47:


//--------------------- .nv.callgraph             --------------------------
	.section	.nv.callgraph,"",@"SHT_CUDA_CALLGRAPH"
	.align	4
	.sectionentsize	8
	.align		4
        /*0000*/ 	.word	0x00000000
	.align		4
        /*0004*/ 	.word	0xffffffff
	.align		4
        /*0008*/ 	.word	index@(_ZN7cutlass13device_kernelINS_4gemm6kernel13GemmUniversalIN4cute5tupleIJiiiiEEENS1_10collective13CollectiveMmaINS1_34MainloopSm90TmaGmmaWarpSpecializedILi7ENS5_IJNS4_1CILi1EEESB_SB_EEENS1_35KernelTmaWarpSpecializedCooperativeEEENS5_IJNSA_ILi256EEESF_NSA_ILi32EEEEEENS_6half_tENS5_IJSB_llEEESI_SJ_NS4_8TiledMMAINS4_8MMA_AtomIJNS4_4SM904GMMA26MMA_64x256x16_F32F16F16_SSILNSN_5MajorE1ELSP_1ELNSN_7ScaleInE1ELSQ_1EEEEEENS4_6LayoutINS5_IJNSA_ILi2EEESB_SB_EEENS5_IJSB_NSA_ILi0EEESW_EEEEENS5_IJNS4_10UnderscoreESZ_SZ_EEEEENS4_13SM90_TMA_LOADENS4_14ComposedLayoutINS4_7SwizzleILi3ELi4ELi3EEENS4_18smem_ptr_flag_bitsILi16EEENST_INS5_IJNSA_ILi64EEENSA_ILi8EEEEEENS5_IJSB_S18_EEEEEEEvNS4_8identityES12_S1D_vS1E_EENS_8epilogue10collective6detail29Sm90TmaWarpSpecializedAdapterINS1H_15DefaultEpilogueISI_NS5_IJlSB_lEEES1L_NS1G_6thread17LinearCombinationISI_Li1EffLNS1M_9ScaleType4KindE0ELNS_15FloatRoundStyleE2ESI_EENS1_15EpilogueDefaultEEEEEvvEEEEvNT_6ParamsE)
	.align		4
        /*000c*/ 	.word	index@(__assertfail)
	.align		4
        /*0010*/ 	.word	0x00000000
	.align		4
        /*0014*/ 	.word	0xfffffffe
	.align		4
        /*0018*/ 	.word	0x00000000
	.align		4
        /*001c*/ 	.word	0xfffffffd
	.align		4
        /*0020*/ 	.word	0x00000000
	.align		4
        /*0024*/ 	.word	0xfffffffc


//--------------------- .nv.constant4             --------------------------
	.section	.nv.constant4,"a",@progbits
	.align	8
	.align		8
.nv.constant4:
        /*0000*/ 	.dword	__assertfail
	.align		8
        /*0008*/ 	.dword	__unnamed_1
	.align		8
        /*0010*/ 	.dword	_ZN40_INTERNAL_ad6bcf2d_4_k_cu_b87636f2_260464cuda3std3__45__cpo5beginE
	.align		8
        /*0018*/ 	.dword	_ZN40_INTERNAL_ad6bcf2d_4_k_cu_b87636f2_260464cuda3std3__45__cpo3endE
	.align		8
        /*0020*/ 	.dword	_ZN40_INTERNAL_ad6bcf2d_4_k_cu_b87636f2_260464cuda3std3__45__cpo6cbeginE
	.align		8
        /*0028*/ 	.dword	_ZN40_INTERNAL_ad6bcf2d_4_k_cu_b87636f2_260464cuda3std3__45__cpo4cendE
	.align		8
        /*0030*/ 	.dword	_ZN40_INTERNAL_ad6bcf2d_4_k_cu_b87636f2_260464cuda3std3__442_GLOBAL__N__ad6bcf2d_4_k_cu_b87636f2_260466ignoreE
	.align		8
        /*0038*/ 	.dword	_ZN40_INTERNAL_ad6bcf2d_4_k_cu_b87636f2_260464cuda3std3__419piecewise_constructE
	.align		8
        /*0040*/ 	.dword	_ZN40_INTERNAL_ad6bcf2d_4_k_cu_b87636f2_260464cuda3std3__48in_placeE
	.align		8
        /*0048*/ 	.dword	_ZN40_INTERNAL_ad6bcf2d_4_k_cu_b87636f2_260464cuda3std6ranges3__45__cpo4swapE
	.align		8
        /*0050*/ 	.dword	_ZN40_INTERNAL_ad6bcf2d_4_k_cu_b87636f2_260464cuda3std6ranges3__45__cpo9iter_moveE
	.align		8
        /*0058*/ 	.dword	_ZN40_INTERNAL_ad6bcf2d_4_k_cu_b87636f2_260464cute7productE
	.align		8
        /*0060*/ 	.dword	_ZN40_INTERNAL_ad6bcf2d_4_k_cu_b87636f2_260464cute1_E
	.align		8
        /*0068*/ 	.dword	$str$22
	.align		8
        /*0070*/ 	.dword	$str$23


//--------------------- .text._ZN7cutlass13device_kernelINS_4gemm6kernel13GemmUniversalIN4cute5tupleIJiiiiEEENS1_10collective13CollectiveMmaINS1_34MainloopSm90TmaGmmaWarpSpecializedILi7ENS5_IJNS4_1CILi1EEESB_SB_EEENS1_35KernelTmaWarpSpecializedCooperativeEEENS5_IJNSA_ILi256EEESF_NSA_ILi32EEEEEENS_6half_tENS5_IJSB_llEEESI_SJ_NS4_8TiledMMAINS4_8MMA_AtomIJNS4_4SM904GMMA26MMA_64x256x16_F32F16F16_SSILNSN_5MajorE1ELSP_1ELNSN_7ScaleInE1ELSQ_1EEEEEENS4_6LayoutINS5_IJNSA_ILi2EEESB_SB_EEENS5_IJSB_NSA_ILi0EEESW_EEEEENS5_IJNS4_10UnderscoreESZ_SZ_EEEEENS4_13SM90_TMA_LOADENS4_14ComposedLayoutINS4_7SwizzleILi3ELi4ELi3EEENS4_18smem_ptr_flag_bitsILi16EEENST_INS5_IJNSA_ILi64EEENSA_ILi8EEEEEENS5_IJSB_S18_EEEEEEEvNS4_8identityES12_S1D_vS1E_EENS_8epilogue10collective6detail29Sm90TmaWarpSpecializedAdapterINS1H_15DefaultEpilogueISI_NS5_IJlSB_lEEES1L_NS1G_6thread17LinearCombinationISI_Li1EffLNS1M_9ScaleType4KindE0ELNS_15FloatRoundStyleE2ESI_EENS1_15EpilogueDefaultEEEEEvvEEEEvNT_6ParamsE --------------------------
	.section	.text._ZN7cutlass13device_kernelINS_4gemm6kernel13GemmUniversalIN4cute5tupleIJiiiiEEENS1_10collective13CollectiveMmaINS1_34MainloopSm90TmaGmmaWarpSpecializedILi7ENS5_IJNS4_1CILi1EEESB_SB_EEENS1_35KernelTmaWarpSpecializedCooperativeEEENS5_IJNSA_ILi256EEESF_NSA_ILi32EEEEEENS_6half_tENS5_IJSB_llEEESI_SJ_NS4_8TiledMMAINS4_8MMA_AtomIJNS4_4SM904GMMA26MMA_64x256x16_F32F16F16_SSILNSN_5MajorE1ELSP_1ELNSN_7ScaleInE1ELSQ_1EEEEEENS4_6LayoutINS5_IJNSA_ILi2EEESB_SB_EEENS5_IJSB_NSA_ILi0EEESW_EEEEENS5_IJNS4_10UnderscoreESZ_SZ_EEEEENS4_13SM90_TMA_LOADENS4_14ComposedLayoutINS4_7SwizzleILi3ELi4ELi3EEENS4_18smem_ptr_flag_bitsILi16EEENST_INS5_IJNSA_ILi64EEENSA_ILi8EEEEEENS5_IJSB_S18_EEEEEEEvNS4_8identityES12_S1D_vS1E_EENS_8epilogue10collective6detail29Sm90TmaWarpSpecializedAdapterINS1H_15DefaultEpilogueISI_NS5_IJlSB_lEEES1L_NS1G_6thread17LinearCombinationISI_Li1EffLNS1M_9ScaleType4KindE0ELNS_15FloatRoundStyleE2ESI_EENS1_15EpilogueDefaultEEEEEvvEEEEvNT_6ParamsE,"ax",@progbits
	.align	128
.text._ZN7cutlass13device_kernelINS_4gemm6kernel13GemmUniversalIN4cute5tupleIJiiiiEEENS1_10collective13CollectiveMmaINS1_34MainloopSm90TmaGmmaWarpSpecializedILi7ENS5_IJNS4_1CILi1EEESB_SB_EEENS1_35KernelTmaWarpSpecializedCooperativeEEENS5_IJNSA_ILi256EEESF_NSA_ILi32EEEEEENS_6half_tENS5_IJSB_llEEESI_SJ_NS4_8TiledMMAINS4_8MMA_AtomIJNS4_4SM904GMMA26MMA_64x256x16_F32F16F16_SSILNSN_5MajorE1ELSP_1ELNSN_7ScaleInE1ELSQ_1EEEEEENS4_6LayoutINS5_IJNSA_ILi2EEESB_SB_EEENS5_IJSB_NSA_ILi0EEESW_EEEEENS5_IJNS4_10UnderscoreESZ_SZ_EEEEENS4_13SM90_TMA_LOADENS4_14ComposedLayoutINS4_7SwizzleILi3ELi4ELi3EEENS4_18smem_ptr_flag_bitsILi16EEENST_INS5_IJNSA_ILi64EEENSA_ILi8EEEEEENS5_IJSB_S18_EEEEEEEvNS4_8identityES12_S1D_vS1E_EENS_8epilogue10collective6detail29Sm90TmaWarpSpecializedAdapterINS1H_15DefaultEpilogueISI_NS5_IJlSB_lEEES1L_NS1G_6thread17LinearCombinationISI_Li1EffLNS1M_9ScaleType4KindE0ELNS_15FloatRoundStyleE2ESI_EENS1_15EpilogueDefaultEEEEEvvEEEEvNT_6ParamsE:
        .type           _ZN7cutlass13device_kernelINS_4gemm6kernel13GemmUniversalIN4cute5tupleIJiiiiEEENS1_10collective13CollectiveMmaINS1_34MainloopSm90TmaGmmaWarpSpecializedILi7ENS5_IJNS4_1CILi1EEESB_SB_EEENS1_35KernelTmaWarpSpecializedCooperativeEEENS5_IJNSA_ILi256EEESF_NSA_ILi32EEEEEENS_6half_tENS5_IJSB_llEEESI_SJ_NS4_8TiledMMAINS4_8MMA_AtomIJNS4_4SM904GMMA26MMA_64x256x16_F32F16F16_SSILNSN_5MajorE1ELSP_1ELNSN_7ScaleInE1ELSQ_1EEEEEENS4_6LayoutINS5_IJNSA_ILi2EEESB_SB_EEENS5_IJSB_NSA_ILi0EEESW_EEEEENS5_IJNS4_10UnderscoreESZ_SZ_EEEEENS4_13SM90_TMA_LOADENS4_14ComposedLayoutINS4_7SwizzleILi3ELi4ELi3EEENS4_18smem_ptr_flag_bitsILi16EEENST_INS5_IJNSA_ILi64EEENSA_ILi8EEEEEENS5_IJSB_S18_EEEEEEEvNS4_8identityES12_S1D_vS1E_EENS_8epilogue10collective6detail29Sm90TmaWarpSpecializedAdapterINS1H_15DefaultEpilogueISI_NS5_IJlSB_lEEES1L_NS1G_6thread17LinearCombinationISI_Li1EffLNS1M_9ScaleType4KindE0ELNS_15FloatRoundStyleE2ESI_EENS1_15EpilogueDefaultEEEEEvvEEEEvNT_6ParamsE,@function
        .size           _ZN7cutlass13device_kernelINS_4gemm6kernel13GemmUniversalIN4cute5tupleIJiiiiEEENS1_10collective13CollectiveMmaINS1_34MainloopSm90TmaGmmaWarpSpecializedILi7ENS5_IJNS4_1CILi1EEESB_SB_EEENS1_35KernelTmaWarpSpecializedCooperativeEEENS5_IJNSA_ILi256EEESF_NSA_ILi32EEEEEENS_6half_tENS5_IJSB_llEEESI_SJ_NS4_8TiledMMAINS4_8MMA_AtomIJNS4_4SM904GMMA26MMA_64x256x16_F32F16F16_SSILNSN_5MajorE1ELSP_1ELNSN_7ScaleInE1ELSQ_1EEEEEENS4_6LayoutINS5_IJNSA_ILi2EEESB_SB_EEENS5_IJSB_NSA_ILi0EEESW_EEEEENS5_IJNS4_10UnderscoreESZ_SZ_EEEEENS4_13SM90_TMA_LOADENS4_14ComposedLayoutINS4_7SwizzleILi3ELi4ELi3EEENS4_18smem_ptr_flag_bitsILi16EEENST_INS5_IJNSA_ILi64EEENSA_ILi8EEEEEENS5_IJSB_S18_EEEEEEEvNS4_8identityES12_S1D_vS1E_EENS_8epilogue10collective6detail29Sm90TmaWarpSpecializedAdapterINS1H_15DefaultEpilogueISI_NS5_IJlSB_lEEES1L_NS1G_6thread17LinearCombinationISI_Li1EffLNS1M_9ScaleType4KindE0ELNS_15FloatRoundStyleE2ESI_EENS1_15EpilogueDefaultEEEEEvvEEEEvNT_6ParamsE,(.L_x_582 - _ZN7cutlass13device_kernelINS_4gemm6kernel13GemmUniversalIN4cute5tupleIJiiiiEEENS1_10collective13CollectiveMmaINS1_34MainloopSm90TmaGmmaWarpSpecializedILi7ENS5_IJNS4_1CILi1EEESB_SB_EEENS1_35KernelTmaWarpSpecializedCooperativeEEENS5_IJNSA_ILi256EEESF_NSA_ILi32EEEEEENS_6half_tENS5_IJSB_llEEESI_SJ_NS4_8TiledMMAINS4_8MMA_AtomIJNS4_4SM904GMMA26MMA_64x256x16_F32F16F16_SSILNSN_5MajorE1ELSP_1ELNSN_7ScaleInE1ELSQ_1EEEEEENS4_6LayoutINS5_IJNSA_ILi2EEESB_SB_EEENS5_IJSB_NSA_ILi0EEESW_EEEEENS5_IJNS4_10UnderscoreESZ_SZ_EEEEENS4_13SM90_TMA_LOADENS4_14ComposedLayoutINS4_7SwizzleILi3ELi4ELi3EEENS4_18smem_ptr_flag_bitsILi16EEENST_INS5_IJNSA_ILi64EEENSA_ILi8EEEEEENS5_IJSB_S18_EEEEEEEvNS4_8identityES12_S1D_vS1E_EENS_8epilogue10collective6detail29Sm90TmaWarpSpecializedAdapterINS1H_15DefaultEpilogueISI_NS5_IJlSB_lEEES1L_NS1G_6thread17LinearCombinationISI_Li1EffLNS1M_9ScaleType4KindE0ELNS_15FloatRoundStyleE2ESI_EENS1_15EpilogueDefaultEEEEEvvEEEEvNT_6ParamsE)
        .other          _ZN7cutlass13device_kernelINS_4gemm6kernel13GemmUniversalIN4cute5tupleIJiiiiEEENS1_10collective13CollectiveMmaINS1_34MainloopSm90TmaGmmaWarpSpecializedILi7ENS5_IJNS4_1CILi1EEESB_SB_EEENS1_35KernelTmaWarpSpecializedCooperativeEEENS5_IJNSA_ILi256EEESF_NSA_ILi32EEEEEENS_6half_tENS5_IJSB_llEEESI_SJ_NS4_8TiledMMAINS4_8MMA_AtomIJNS4_4SM904GMMA26MMA_64x256x16_F32F16F16_SSILNSN_5MajorE1ELSP_1ELNSN_7ScaleInE1ELSQ_1EEEEEENS4_6LayoutINS5_IJNSA_ILi2EEESB_SB_EEENS5_IJSB_NSA_ILi0EEESW_EEEEENS5_IJNS4_10UnderscoreESZ_SZ_EEEEENS4_13SM90_TMA_LOADENS4_14ComposedLayoutINS4_7SwizzleILi3ELi4ELi3EEENS4_18smem_ptr_flag_bitsILi16EEENST_INS5_IJNSA_ILi64EEENSA_ILi8EEEEEENS5_IJSB_S18_EEEEEEEvNS4_8identityES12_S1D_vS1E_EENS_8epilogue10collective6detail29Sm90TmaWarpSpecializedAdapterINS1H_15DefaultEpilogueISI_NS5_IJlSB_lEEES1L_NS1G_6thread17LinearCombinationISI_Li1EffLNS1M_9ScaleType4KindE0ELNS_15FloatRoundStyleE2ESI_EENS1_15EpilogueDefaultEEEEEvvEEEEvNT_6ParamsE,@"STO_CUDA_ENTRY STV_DEFAULT"
_ZN7cutlass13device_kernelINS_4gemm6kernel13GemmUniversalIN4cute5tupleIJiiiiEEENS1_10collective13CollectiveMmaINS1_34MainloopSm90TmaGmmaWarpSpecializedILi7ENS5_IJNS4_1CILi1EEESB_SB_EEENS1_35KernelTmaWarpSpecializedCooperativeEEENS5_IJNSA_ILi256EEESF_NSA_ILi32EEEEEENS_6half_tENS5_IJSB_llEEESI_SJ_NS4_8TiledMMAINS4_8MMA_AtomIJNS4_4SM904GMMA26MMA_64x256x16_F32F16F16_SSILNSN_5MajorE1ELSP_1ELNSN_7ScaleInE1ELSQ_1EEEEEENS4_6LayoutINS5_IJNSA_ILi2EEESB_SB_EEENS5_IJSB_NSA_ILi0EEESW_EEEEENS5_IJNS4_10UnderscoreESZ_SZ_EEEEENS4_13SM90_TMA_LOADENS4_14ComposedLayoutINS4_7SwizzleILi3ELi4ELi3EEENS4_18smem_ptr_flag_bitsILi16EEENST_INS5_IJNSA_ILi64EEENSA_ILi8EEEEEENS5_IJSB_S18_EEEEEEEvNS4_8identityES12_S1D_vS1E_EENS_8epilogue10collective6detail29Sm90TmaWarpSpecializedAdapterINS1H_15DefaultEpilogueISI_NS5_IJlSB_lEEES1L_NS1G_6thread17LinearCombinationISI_Li1EffLNS1M_9ScaleType4KindE0ELNS_15FloatRoundStyleE2ESI_EENS1_15EpilogueDefaultEEEEEvvEEEEvNT_6ParamsE:
[----:B------:R-:W0:Y:S02]  /*0000*/  LDC R1, c[0x0][0x28] ;  /* 0x00000a00ff017b82 */ /* 0x000e240000000800 */
[----:B0-----:R-:W-:Y:S01]  /*0010*/  VIADD R1, R1, 0xfffffb40 ;  /* 0xfffffb4001017836 */ /* 0x001fe20000000000 */
[----:B------:R-:W0:Y:S01]  /*0020*/  S2R R2, SR_TID.X ;  /* 0x0000000000027919 */ /* 0x000e220000002100 */
[----:B------:R-:W-:Y:S01]  /*0030*/  ELECT P0, URZ, PT ;  /* 0x00000000003f782f */ /* 0x000fe20003800000 */
[----:B------:R-:W-:Y:S01]  /*0040*/  BSSY B0, `(.L_x_0) ;  /* 0x0000015000007945 */ /* 0x000fe20003800000 */
[--C-:B0-----:R-:W-:Y:S02]  /*0050*/  SHF.R.U32.HI R0, RZ, 0x5, R2.reuse ;  /* 0x00000005ff007819 */ /* 0x101fe40000011602 */
[----:B------:R-:W-:-:S03]  /*0060*/  SHF.R.U32.HI R160, RZ, 0x7, R2 ;  /* 0x00000007ffa07819 */ /* 0x000fc60000011602 */
[----:B------:R-:W0:Y:S04]  /*0070*/  SHFL.IDX PT, R3, R0, RZ, 0x1f ;  /* 0x00001fff00037589 */ /* 0x000e2800000e0000 */
[----:B------:R-:W1:Y:S01]  /*0080*/  SHFL.IDX PT, R2, R160, RZ, 0x1f ;  /* 0x00001fffa0027589 */ /* 0x000e6200000e0000 */
[----:B0-----:R-:W-:Y:S02]  /*0090*/  R2UR UR10, R3 ;  /* 0x00000000030a72ca */ /* 0x001fe400000e0000 */
[----:B-1----:R-:W-:-:S11]  /*00a0*/  R2UR UR5, R2 ;  /* 0x00000000020572ca */ /* 0x002fd600000e0000 */
[----:B------:R-:W-:Y:S02]  /*00b0*/  USHF.R.S32.HI UR4, URZ, 0x1f, UR10 ;  /* 0x0000001f3f047899 */ /* 0x000fe4000801140a */
[----:B------:R-:W-:Y:S02]  /*00c0*/  ISETP.NE.OR P0, PT, RZ, UR10, !P0 ;  /* 0x0000000aff007c0c */ /* 0x000fe4000c705670 */
[----:B------:R-:W-:-:S04]  /*00d0*/  ULEA.HI UR4, UR4, UR10, URZ, 0x2 ;  /* 0x0000000a04047291 */ /* 0x000fc8000f8f103f */
[----:B------:R-:W-:-:S04]  /*00e0*/  ULOP3.LUT UR4, UR4, 0xfffffffc, URZ, 0xc0, !UPT ;  /* 0xfffffffc04047892 */ /* 0x000fc8000f8ec03f */
[----:B------:R-:W-:-:S03]  /*00f0*/  UIADD3 UR10, UR10, -UR4, URZ ;  /* 0x800000040a0a7290 */ /* 0x000fc6000fffe03f */
[----:B------:R-:W-:Y:S09]  /*0100*/  @P0 BRA `(.L_x_1) ;  /* 0x0000000000200947 */ /* 0x000ff20003800000 */
[----:B------:R-:W-:Y:S02]  /*0110*/  ULDC.64 UR6, c[0x0][0x198] ;  /* 0x0000660000067ab9 */ /* 0x000fe40000000a00 */
[----:B------:R-:W-:Y:S02]  /*0120*/  UIADD3 UR8, UP0, UR6, 0xf0, URZ ;  /* 0x000000f006087890 */ /* 0x000fe4000ff1e03f */
[----:B------:R-:W-:Y:S02]  /*0130*/  UIADD3 UR6, UP1, UR6, 0x1f0, URZ ;  /* 0x000001f006067890 */ /* 0x000fe4000ff3e03f */
[----:B------:R-:W-:Y:S02]  /*0140*/  UIADD3.X UR9, URZ, UR7, URZ, UP0, !UPT ;  /* 0x000000073f097290 */ /* 0x000fe400087fe43f */
[----:B------:R-:W-:-:S07]  /*0150*/  UIADD3.X UR7, URZ, UR7, URZ, UP1, !UPT ;  /* 0x000000073f077290 */ /* 0x000fce0008ffe43f */
[----:B------:R0:W-:Y:S02]  /*0160*/  UTMACCTL.PF [UR8] ;  /* 0x00000000080079b9 */ /* 0x0001e40008040000 */
[----:B------:R0:W-:Y:S02]  /*0170*/  UTMACCTL.PF [UR6] ;  /* 0x00000000060079b9 */ /* 0x0001e40008040000 */
[----:B0-----:R-:W-:Y:S01]  /*0180*/  NOP ;  /* 0x0000000000007918 */ /* 0x001fe20000000000 */
.L_x_1:
[----:B------:R-:W-:Y:S05]  /*0190*/  BSYNC B0 ;  /* 0x0000000000007941 */ /* 0x000fea0003800000 */
.L_x_0:
[----:B------:R-:W0:Y:S01]  /*01a0*/  SHFL.IDX PT, R2, R0, RZ, 0x1f ;  /* 0x00001fff00027589 */ /* 0x000e2200000e0000 */
[----:B------:R-:W-:Y:S01]  /*01b0*/  UISETP.NE.AND UP0, UPT, UR10, 0x3, UPT ;  /* 0x000000030a00788c */ /* 0x000fe2000bf05270 */
[----:B------:R-:W-:Y:S01]  /*01c0*/  ISETP.NE.AND P1, PT, RZ, UR5, PT ;  /* 0x00000005ff007c0c */ /* 0x000fe2000bf25270 */
[----:B------:R-:W-:Y:S02]  /*01d0*/  UIADD3 UR18, UR5, -0x1, URZ ;  /* 0xffffffff05127890 */ /* 0x000fe4000fffe03f */
[----:B------:R-:W-:Y:S02]  /*01e0*/  UISETP.EQ.OR UP0, UPT, UR10, URZ, !UP0 ;  /* 0x0000003f0a00728c */ /* 0x000fe4000c702670 */
[----:B------:R-:W-:Y:S02]  /*01f0*/  UISETP.GE.U32.AND UP1, UPT, UR18, 0x2, UPT ;  /* 0x000000021200788c */ /* 0x000fe4000bf26070 */
[----:B------:R-:W-:-:S04]  /*0200*/  UISETP.EQ.AND UP0, UPT, UR5, URZ, UP0 ;  /* 0x0000003f0500728c */ /* 0x000fc80008702270 */
[----:B------:R-:W-:-:S04]  /*0210*/  USEL UR40, URZ, 0x1, !UP0 ;  /* 0x000000013f287887 */ /* 0x000fc8000c000000 */
[----:B------:R-:W-:Y:S01]  /*0220*/  USEL UR40, UR40, 0x2, UP1 ;  /* 0x0000000228287887 */ /* 0x000fe20008800000 */
[----:B0-----:R-:W-:-:S13]  /*0230*/  ISETP.NE.AND P0, PT, R2, RZ, PT ;  /* 0x000000ff0200720c */ /* 0x001fda0003f05270 */
[----:B------:R-:W-:Y:S05]  /*0240*/  @P0 BRA `(.L_x_2) ;  /* 0x0000000000700947 */ /* 0x000fea0003800000 */
[----:B------:R-:W0:Y:S01]  /*0250*/  S2UR UR8, SR_CgaCtaId ;  /* 0x00000000000879c3 */ /* 0x000e220000008800 */
[----:B------:R-:W-:Y:S01]  /*0260*/  UMOV UR4, 0x400 ;  /* 0x0000040000047882 */ /* 0x000fe20000000000 */
[----:B------:R-:W-:Y:S01]  /*0270*/  UMOV UR5, 0x1 ;  /* 0x0000000100057882 */ /* 0x000fe20000000000 */
[----:B------:R-:W-:Y:S01]  /*0280*/  UMOV UR6, 0x100 ;  /* 0x0000010000067882 */ /* 0x000fe20000000000 */
[----:B------:R-:W-:Y:S01]  /*0290*/  ELECT P0, URZ, PT ;  /* 0x00000000003f782f */ /* 0x000fe20003800000 */
[----:B------:R-:W-:-:S04]  /*02a0*/  UIADD3 UR6, -UR6, 0x100000, URZ ;  /* 0x0010000006067890 */ /* 0x000fc8000fffe13f */
[----:B------:R-:W-:Y:S02]  /*02b0*/  USHF.L.U32 UR7, UR6, 0xb, URZ ;  /* 0x0000000b06077899 */ /* 0x000fe4000800063f */
[----:B------:R-:W-:Y:S02]  /*02c0*/  USHF.L.U32 UR6, UR6, 0x1, URZ ;  /* 0x0000000106067899 */ /* 0x000fe4000800063f */
[----:B0-----:R-:W-:Y:S02]  /*02d0*/  ULEA UR8, UR8, UR4, 0x18 ;  /* 0x0000000408087291 */ /* 0x001fe4000f8ec03f */
[----:B------:R-:W-:-:S04]  /*02e0*/  UIADD3 UR4, -UR5, 0x100000, URZ ;  /* 0x0010000005047890 */ /* 0x000fc8000fffe13f */
[----:B------:R-:W-:Y:S02]  /*02f0*/  USHF.L.U32 UR5, UR4, 0xb, URZ ;  /* 0x0000000b04057899 */ /* 0x000fe4000800063f */
[----:B------:R-:W-:Y:S01]  /*0300*/  USHF.L.U32 UR4, UR4, 0x1, URZ ;  /* 0x0000000104047899 */ /* 0x000fe2000800063f */
[----:B------:R-:W0:Y:S11]  /*0310*/  FENCE.VIEW.ASYNC.S ;  /* 0x00000000000073c6 */ /* 0x000e360000000000 */
[----:B0-----:R0:W1:Y:S01]  /*0320*/  SYNCS.EXCH.64 URZ, [UR8], UR4 ;  /* 0x00000004083f75b2 */ /* 0x0010620008000100 */
[----:B------:R0:W2:Y:S01]  /*0330*/  SYNCS.EXCH.64 URZ, [UR8+0x38], UR6 ;  /* 0x00003806083f75b2 */ /* 0x0000a20008000100 */
[----:B------:R0:W3:Y:S01]  /*0340*/  SYNCS.EXCH.64 URZ, [UR8+0x8], UR4 ;  /* 0x00000804083f75b2 */ /* 0x0000e20008000100 */
[----:B------:R0:W4:Y:S01]  /*0350*/  SYNCS.EXCH.64 URZ, [UR8+0x40], UR6 ;  /* 0x00004006083f75b2 */ /* 0x0001220008000100 */
[----:B------:R0:W0:Y:S01]  /*0360*/  SYNCS.EXCH.64 URZ, [UR8+0x10], UR4 ;  /* 0x00001004083f75b2 */ /* 0x0000220008000100 */
        /* <DEDUP_REMOVED lines=9> */
[----:B------:R-:W-:Y:S01]  /*0400*/  NOP ;  /* 0x0000000000007918 */ /* 0x000fe20000000000 */
.L_x_2:
[----:B------:R-:W5:Y:S01]  /*0410*/  SHFL.IDX PT, R0, R0, RZ, 0x1f ;  /* 0x00001fff00007589 */ /* 0x000f6200000e0000 */
[----:B------:R-:W-:Y:S01]  /*0420*/  ELECT P0, URZ, PT ;  /* 0x00000000003f782f */ /* 0x000fe20003800000 */
[----:B------:R-:W1:Y:S01]  /*0430*/  S2UR UR17, SR_CTAID.Y ;  /* 0x00000000001179c3 */ /* 0x000e620000002600 */
[----:B0-----:R-:W-:Y:S01]  /*0440*/  ULDC UR5, c[0x0][0x65c] ;  /* 0x0001970000057ab9 */ /* 0x001fe20000000800 */
[----:B------:R-:W-:Y:S01]  /*0450*/  UMOV UR12, 0x20 ;  /* 0x00000020000c7882 */ /* 0x000fe20000000000 */
[----:B------:R-:W-:Y:S01]  /*0460*/  UISETP.NE.AND UP2, UPT, UR5, 0x1, UPT ;  /* 0x000000010500788c */ /* 0x000fe2000bf45270 */
[----:B------:R-:W-:Y:S01]  /*0470*/  NOP ;  /* 0x0000000000007918 */ /* 0x000fe20000000000 */
[----:B------:R-:W-:Y:S02]  /*0480*/  NOP ;  /* 0x0000000000007918 */ /* 0x000fe40000000000 */
[----:B------:R-:W-:Y:S01]  /*0490*/  UP2UR UR46, UPR, URZ, 0x4 ;  /* 0x000000043f2e7883 */ /* 0x000fe20008000000 */
[----:B------:R-:W0:Y:S01]  /*04a0*/  S2UR UR4, SR_CTAID.X ;  /* 0x00000000000479c3 */ /* 0x000e220000002500 */
[----:B------:R-:W-:-:S02]  /*04b0*/  PLOP3.LUT P2, PT, PT, PT, UP2, 0x80, 0x0 ;  /* 0x000000000000781c */ /* 0x000fc40003f4f028 */
[----:B------:R-:W-:Y:S02]  /*04c0*/  PLOP3.LUT P4, PT, PT, PT, UP2, 0x80, 0x0 ;  /* 0x000000000000781c */ /* 0x000fe40003f8f028 */
[----:B------:R-:W-:Y:S01]  /*04d0*/  PLOP3.LUT P3, PT, PT, PT, UP2, 0x80, 0x0 ;  /* 0x000000000000781c */ /* 0x000fe20003f6f028 */
[----:B------:R-:W-:Y:S01]  /*04e0*/  @UP2 ULDC UR14, c[0x0][0x10] ;  /* 0x00000400000e2ab9 */ /* 0x000fe20000000800 */
[----:B------:R-:W-:Y:S01]  /*04f0*/  @UP2 UMOV UR9, URZ ;  /* 0x0000003f00092c82 */ /* 0x000fe20008000000 */
[----:B------:R-:W-:Y:S01]  /*0500*/  @!UP2 ULDC UR11, c[0x0][0xc] ;  /* 0x00000300000baab9 */ /* 0x000fe20000000800 */
[----:B-----5:R-:W-:Y:S01]  /*0510*/  ISETP.NE.OR P0, PT, R0, RZ, !P0 ;  /* 0x000000ff0000720c */ /* 0x020fe20004705670 */
[----:B-1----:R-:W-:Y:S02]  /*0520*/  @UP2 UMOV UR7, UR17 ;  /* 0x0000001100072c82 */ /* 0x002fe40008000000 */
[----:B------:R-:W-:Y:S01]  /*0530*/  @UP2 UMOV UR8, UR7 ;  /* 0x0000000700082c82 */ /* 0x000fe20008000000 */
[----:B------:R-:W-:Y:S01]  /*0540*/  @!UP2 UMOV UR7, UR17 ;  /* 0x000000110007ac82 */ /* 0x000fe20008000000 */
[----:B0-----:R-:W-:-:S08]  /*0550*/  @UP2 UIMAD.WIDE.U32 UR14, UR4, UR14, UR8 ;  /* 0x0000000e040e22a5 */ /* 0x001fd0000f8e0008 */
[----:B------:R-:W-:Y:S01]  /*0560*/  VOTEU.ALL UP0, P0 ;  /* 0x00000000003f7886 */ /* 0x000fe20000000000 */
[----:B------:R-:W-:Y:S01]  /*0570*/  VOTEU.ALL UP1, P0 ;  /* 0x00000000003f7886 */ /* 0x000fe20000020000 */
[----:B------:R-:W-:-:S03]  /*0580*/  IMAD.U32 R2, RZ, RZ, UR14 ;  /* 0x0000000eff027e24 */ /* 0x000fc6000f8e00ff */
[----:B------:R-:W0:Y:S01]  /*0590*/  @!UP0 S2UR UR6, SR_CgaCtaId ;  /* 0x00000000000689c3 */ /* 0x000e220000008800 */
[----:B------:R-:W-:Y:S01]  /*05a0*/  @!UP0 UMOV UR5, 0x400 ;  /* 0x0000040000058882 */ /* 0x000fe20000000000 */
[----:B------:R-:W-:-:S04]  /*05b0*/  @!UP0 UIADD3 UR12, -UR12, 0x100000, URZ ;  /* 0x001000000c0c8890 */ /* 0x000fc8000fffe13f */
[----:B------:R-:W-:Y:S02]  /*05c0*/  @!UP0 USHF.L.U32 UR13, UR12, 0xb, URZ ;  /* 0x0000000b0c0d8899 */ /* 0x000fe4000800063f */
[----:B------:R-:W-:Y:S01]  /*05d0*/  @!UP0 USHF.L.U32 UR12, UR12, 0x1, URZ ;  /* 0x000000010c0c8899 */ /* 0x000fe2000800063f */
[----:B------:R-:W-:Y:S01]  /*05e0*/  IMAD.U32 R3, RZ, RZ, UR15 ;  /* 0x0000000fff037e24 */ /* 0x000fe2000f8e00ff */
[----:B0-----:R-:W-:Y:S01]  /*05f0*/  @!UP0 ULEA UR16, UR6, UR5, 0x18 ;  /* 0x0000000506108291 */ /* 0x001fe2000f8ec03f */
[----:B------:R-:W-:Y:S01]  /*0600*/  VOTEU.ALL UP0, P0 ;  /* 0x00000000003f7886 */ /* 0x000fe20000000000 */
[----:B------:R-:W-:Y:S01]  /*0610*/  PLOP3.LUT P0, PT, PT, PT, UP2, 0x80, 0x0 ;  /* 0x000000000000781c */ /* 0x000fe20003f0f028 */
[----:B------:R-:W-:Y:S01]  /*0620*/  UMOV UR5, URZ ;  /* 0x0000003f00057c82 */ /* 0x000fe20008000000 */
[----:B------:R-:W-:Y:S01]  /*0630*/  @UP2 UMOV UR6, URZ ;  /* 0x0000003f00062c82 */ /* 0x000fe20008000000 */
[----:B------:R-:W-:Y:S02]  /*0640*/  @!UP2 UIMAD.WIDE.U32 UR8, UR11, UR7, UR4 ;  /* 0x000000070b08a2a5 */ /* 0x000fe4000f8e0004 */
[----:B------:R-:W-:-:S04]  /*0650*/  @UP2 UIADD3 UR6, UR15, UR6, URZ ;  /* 0x000000060f062290 */ /* 0x000fc8000fffe03f */
[----:B------:R-:W-:Y:S01]  /*0660*/  IMAD.U32 R5, RZ, RZ, UR9 ;  /* 0x00000009ff057e24 */ /* 0x000fe2000f8e00ff */
[----:B------:R-:W0:Y:S02]  /*0670*/  FENCE.VIEW.ASYNC.S ;  /* 0x00000000000073c6 */ /* 0x000e240000000000 */
[----:B0-----:R0:W2:Y:S01]  /*0680*/  @!UP0 SYNCS.EXCH.64 URZ, [UR16+0x80], UR12 ;  /* 0x0000800c103f85b2 */ /* 0x0010a20008000100 */
[----:B------:R-:W-:Y:S02]  /*0690*/  @P2 IMAD.U32 R6, RZ, RZ, UR6 ;  /* 0x00000006ff062e24 */ /* 0x000fe4000f8e00ff */
[----:B------:R-:W-:Y:S01]  /*06a0*/  @P0 IMAD.MOV.U32 R7, RZ, RZ, R2 ;  /* 0x000000ffff070224 */ /* 0x000fe200078e0002 */
[----:B------:R-:W-:Y:S01]  /*06b0*/  MOV R2, UR8 ;  /* 0x0000000800027c02 */ /* 0x000fe20008000f00 */
[----:B------:R-:W-:Y:S02]  /*06c0*/  @!P4 IMAD.MOV.U32 R6, RZ, RZ, R5 ;  /* 0x000000ffff06c224 */ /* 0x000fe400078e0005 */
[----:B------:R-:W-:-:S02]  /*06d0*/  IMAD.U32 R3, RZ, RZ, UR9 ;  /* 0x00000009ff037e24 */ /* 0x000fc4000f8e00ff */
[----:B------:R-:W-:Y:S01]  /*06e0*/  @!P3 IMAD.MOV.U32 R7, RZ, RZ, R2 ;  /* 0x000000ffff07b224 */ /* 0x000fe200078e0002 */
[----:B------:R0:W-:Y:S01]  /*06f0*/  STL [R1+0x200], R6 ;  /* 0x0002000601007387 */ /* 0x0001e20000100800 */
[----:B------:R-:W-:-:S03]  /*0700*/  IMAD.U32 R4, RZ, RZ, UR8 ;  /* 0x00000008ff047e24 */ /* 0x000fc6000f8e00ff */
[----:B------:R0:W-:Y:S01]  /*0710*/  STL [R1+0x204], R7 ;  /* 0x0002040701007387 */ /* 0x0001e20000100800 */
[----:B------:R0:W2:Y:S01]  /*0720*/  @!UP1 SYNCS.EXCH.64 URZ, [UR16+0x88], UR12 ;  /* 0x0000880c103f95b2 */ /* 0x0000a20008000100 */
[----:B------:R-:W-:Y:S01]  /*0730*/  NOP ;  /* 0x0000000000007918 */ /* 0x000fe20000000000 */
[----:B--234-:R-:W-:Y:S06]  /*0740*/  BAR.SYNC.DEFER_BLOCKING 0x0 ;  /* 0x0000000000007b1d */ /* 0x01cfec0000010000 */
[----:B------:R-:W-:Y:S05]  /*0750*/  @!P1 BRA `(.L_x_3) ;  /* 0x0000015400e09947 */ /* 0x000fea0003800000 */
[----:B------:R-:W-:-:S06]  /*0760*/  UISETP.GT.U32.AND UP0, UPT, UR18, 0x1, UPT ;  /* 0x000000011200788c */ /* 0x000fcc000bf04070 */
[----:B------:R-:W-:-:S13]  /*0770*/  PLOP3.LUT P0, PT, PT, PT, UP0, 0x80, 0x0 ;  /* 0x000000000000781c */ /* 0x000fda0003f0f008 */
[----:B0-----:R-:W-:Y:S05]  /*0780*/  @P0 EXIT ;  /* 0x000000000000094d */ /* 0x001fea0003800000 */
[----:B------:R-:W-:Y:S01]  /*0790*/  ULDC.64 UR8, c[0x0][0x650] ;  /* 0x0001940000087ab9 */ /* 0x000fe20000000a00 */
[----:B------:R-:W-:Y:S01]  /*07a0*/  UMOV UR41, 0xffffffff ;  /* 0xffffffff00297882 */ /* 0x000fe20000000000 */
[----:B------:R-:W-:Y:S01]  /*07b0*/  ISETP.GE.U32.AND P0, PT, R7, UR8, PT ;  /* 0x0000000807007c0c */ /* 0x000fe2000bf06070 */
[----:B------:R-:W-:Y:S01]  /*07c0*/  UMOV UR42, 0xffffffff ;  /* 0xffffffff002a7882 */ /* 0x000fe20000000000 */
[----:B------:R-:W-:Y:S01]  /*07d0*/  UMOV UR43, 0xffffffff ;  /* 0xffffffff002b7882 */ /* 0x000fe20000000000 */
[----:B------:R-:W-:Y:S02]  /*07e0*/  PRMT R0, RZ, 0x7610, R0 ;  /* 0x00007610ff007816 */ /* 0x000fe40000000000 */
[----:B------:R-:W-:-:S13]  /*07f0*/  ISETP.GE.U32.AND.EX P0, PT, R6, UR9, PT, P0 ;  /* 0x0000000906007c0c */ /* 0x000fda000bf06100 */
[----:B------:R-:W-:Y:S05]  /*0800*/  @P0 BRA `(.L_x_4) ;  /* 0x0000000400800947 */ /* 0x000fea0003800000 */
[----:B------:R-:W-:Y:S01]  /*0810*/  I2FP.F32.U32 R0, UR4 ;  /* 0x0000000400007c45 */ /* 0x000fe20008201000 */
[----:B------:R-:W-:Y:S01]  /*0820*/  ULDC.64 UR16, c[0x0][0x628] ;  /* 0x00018a0000107ab9 */ /* 0x000fe20000000a00 */
[----:B------:R-:W-:Y:S01]  /*0830*/  ULDC UR6, c[0x0][0x150] ;  /* 0x0000540000067ab9 */ /* 0x000fe20000000800 */
[----:B------:R-:W-:Y:S01]  /*0840*/  ISETP.NE.U32.AND P0, PT, RZ, UR16, PT ;  /* 0x00000010ff007c0c */ /* 0x000fe2000bf05070 */
[----:B------:R-:W-:Y:S01]  /*0850*/  ULDC UR15, c[0x0][0x630] ;  /* 0x00018c00000f7ab9 */ /* 0x000fe20000000800 */
[----:B------:R-:W-:Y:S01]  /*0860*/  FMUL R0, R0, UR6 ;  /* 0x0000000600007c20 */ /* 0x000fe20008400000 */
[----:B------:R-:W-:Y:S01]  /*0870*/  R2UR UR18, R7 ;  /* 0x00000000071272ca */ /* 0x000fe200000e0000 */
[----:B------:R-:W-:Y:S01]  /*0880*/  ULDC UR20, c[0x0][0x154] ;  /* 0x0000550000147ab9 */ /* 0x000fe20000000800 */
[----:B------:R-:W-:Y:S01]  /*0890*/  ISETP.NE.AND.EX P0, PT, RZ, UR17, PT, P0 ;  /* 0x00000011ff007c0c */ /* 0x000fe2000bf05300 */
[----:B------:R0:W1:Y:S01]  /*08a0*/  F2I.U32.TRUNC.NTZ R2, R0 ;  /* 0x0000000000027305 */ /* 0x000062000020f000 */
[----:B------:R-:W-:-:S02]  /*08b0*/  R2UR UR19, R6 ;  /* 0x00000000061372ca */ /* 0x000fc400000e0000 */
[----:B------:R-:W-:Y:S02]  /*08c0*/  R2UR UR8, R7 ;  /* 0x00000000070872ca */ /* 0x000fe400000e0000 */
[----:B------:R-:W-:-:S07]  /*08d0*/  R2UR UR9, R6 ;  /* 0x00000000060972ca */ /* 0x000fce00000e0000 */
[----:B0-----:R-:W-:Y:S08]  /*08e0*/  @!P0 BRA `(.L_x_5) ;  /* 0x0000000000308947 */ /* 0x001ff00003800000 */
[----:B------:R-:W-:Y:S01]  /*08f0*/  R2UR UR8, R7 ;  /* 0x00000000070872ca */ /* 0x000fe200000e0000 */
[----:B------:R-:W-:Y:S01]  /*0900*/  ULDC UR6, c[0x0][0x634] ;  /* 0x00018d0000067ab9 */ /* 0x000fe20000000800 */
[----:B------:R-:W-:-:S11]  /*0910*/  R2UR UR14, R6 ;  /* 0x00000000060e72ca */ /* 0x000fd600000e0000 */
[----:B------:R-:W-:-:S04]  /*0920*/  UIADD3 UR6, UP0, UR8, UR6, URZ ;  /* 0x0000000608067290 */ /* 0x000fc8000ff1e03f */
[----:B------:R-:W-:-:S04]  /*0930*/  UIADD3.X UR14, URZ, UR14, URZ, UP0, !UPT ;  /* 0x0000000e3f0e7290 */ /* 0x000fc800087fe43f */
[----:B------:R-:W-:-:S04]  /*0940*/  UIMAD.WIDE.U32 UR8, UR14, UR16, URZ ;  /* 0x000000100e0872a5 */ /* 0x000fc8000f8e003f */
[----:B------:R-:W-:Y:S02]  /*0950*/  UIMAD.WIDE.U32 UR10, UP0, UR6, UR17, UR8 ;  /* 0x00000011060a72a5 */ /* 0x000fe4000f800008 */
[----:B------:R-:W-:Y:S02]  /*0960*/  UIMAD.WIDE.U32 UR8, UR6, UR16, URZ ;  /* 0x00000010060872a5 */ /* 0x000fe4000f8e003f */
[----:B------:R-:W-:Y:S02]  /*0970*/  UIADD3.X UR13, URZ, URZ, URZ, UP0, !UPT ;  /* 0x0000003f3f0d7290 */ /* 0x000fe400087fe43f */
[----:B------:R-:W-:Y:S01]  /*0980*/  UIADD3 URZ, UP0, UR9, UR10, URZ ;  /* 0x0000000a093f7290 */ /* 0x000fe2000ff1e03f */
[----:B------:R-:W-:-:S03]  /*0990*/  UMOV UR12, UR11 ;  /* 0x0000000b000c7c82 */ /* 0x000fc60008000000 */
[----:B------:R-:W-:-:S12]  /*09a0*/  UIMAD.WIDE.U32.X UR8, UR14, UR17, UR12, UP0 ;  /* 0x000000110e0872a5 */ /* 0x000fd800080e040c */
.L_x_5:
[----:B------:R-:W-:Y:S01]  /*09b0*/  USHF.R.U64 UR43, UR8, UR15, UR9 ;  /* 0x0000000f082b7299 */ /* 0x000fe20008001209 */
[----:B------:R-:W-:Y:S01]  /*09c0*/  I2FP.F32.U32 R0, UR7 ;  /* 0x0000000700007c45 */ /* 0x000fe20008201000 */
[----:B------:R-:W-:Y:S01]  /*09d0*/  USHF.R.U32.HI UR5, URZ, UR15, UR9 ;  /* 0x0000000f3f057299 */ /* 0x000fe20008011609 */
[----:B-1----:R-:W-:Y:S01]  /*09e0*/  R2UR UR12, R2 ;  /* 0x00000000020c72ca */ /* 0x002fe200000e0000 */
[----:B------:R-:W-:Y:S02]  /*09f0*/  UIADD3 UR6, UP0, URZ, -UR43, URZ ;  /* 0x8000002b3f067290 */ /* 0x000fe4000ff1e03f */
[----:B------:R-:W-:Y:S01]  /*0a00*/  FMUL R0, R0, UR20 ;  /* 0x0000001400007c20 */ /* 0x000fe20008400000 */
[----:B------:R-:W-:Y:S01]  /*0a10*/  ULDC.64 UR8, c[0x0][0x620] ;  /* 0x0001880000087ab9 */ /* 0x000fe20000000a00 */
[----:B------:R-:W-:Y:S01]  /*0a20*/  UIADD3.X UR5, URZ, ~UR5, URZ, UP0, !UPT ;  /* 0x800000053f057290 */ /* 0x000fe200087fe43f */
[----:B------:R-:W-:Y:S01]  /*0a30*/  UMOV UR10, UR18 ;  /* 0x00000012000a7c82 */ /* 0x000fe20008000000 */
[----:B------:R-:W-:-:S02]  /*0a40*/  UMOV UR11, UR19 ;  /* 0x00000013000b7c82 */ /* 0x000fc40008000000 */
[----:B------:R-:W-:Y:S01]  /*0a50*/  UIMAD UR5, UR5, UR8, URZ ;  /* 0x00000008050572a4 */ /* 0x000fe2000f8e023f */
[----:B------:R-:W0:Y:S01]  /*0a60*/  F2I.U32.TRUNC.NTZ R0, R0 ;  /* 0x0000000000007305 */ /* 0x000e22000020f000 */
[----:B------:R-:W-:Y:S02]  /*0a70*/  UIMAD.WIDE.U32 UR10, UR6, UR8, UR10 ;  /* 0x00000008060a72a5 */ /* 0x000fe4000f8e000a */
[----:B------:R-:W-:Y:S01]  /*0a80*/  UIMAD UR6, UR6, UR9, UR5 ;  /* 0x00000009060672a4 */ /* 0x000fe2000f8e0205 */
[----:B------:R-:W-:Y:S01]  /*0a90*/  ULDC UR21, c[0x0][0x658] ;  /* 0x0001960000157ab9 */ /* 0x000fe20000000800 */
[----:B------:R-:W-:Y:S02]  /*0aa0*/  UMOV UR19, 0xffffffff ;  /* 0xffffffff00137882 */ /* 0x000fe40000000000 */
[----:B------:R-:W-:Y:S01]  /*0ab0*/  UIADD3 UR6, UR11, UR6, URZ ;  /* 0x000000060b067290 */ /* 0x000fe2000fffe03f */
[----:B------:R-:W-:Y:S01]  /*0ac0*/  ULDC UR15, c[0x0][0x618] ;  /* 0x00018600000f7ab9 */ /* 0x000fe20000000800 */
[----:B------:R-:W-:Y:S01]  /*0ad0*/  ULDC.64 UR8, c[0x0][0x640] ;  /* 0x0001900000087ab9 */ /* 0x000fe20000000a00 */
[----:B------:R-:W-:Y:S01]  /*0ae0*/  USHF.L.U32 UR11, UR19, UR21, URZ ;  /* 0x00000015130b7299 */ /* 0x000fe2000800063f */
[----:B------:R-:W-:Y:S01]  /*0af0*/  ISETP.NE.U32.AND P0, PT, RZ, UR8, PT ;  /* 0x00000008ff007c0c */ /* 0x000fe2000bf05070 */
[----:B------:R-:W-:-:S02]  /*0b00*/  USHF.R.U64 UR19, UR10, UR15, UR6 ;  /* 0x0000000f0a137299 */ /* 0x000fc40008001206 */
[----:B------:R-:W-:Y:S01]  /*0b10*/  USHF.R.U32.HI UR10, URZ, UR15, UR6 ;  /* 0x0000000f3f0a7299 */ /* 0x000fe20008011606 */
[----:B0-----:R-:W-:Y:S01]  /*0b20*/  R2UR UR14, R0 ;  /* 0x00000000000e72ca */ /* 0x001fe200000e0000 */
[----:B------:R-:W-:Y:S01]  /*0b30*/  ULDC UR17, c[0x0][0x608] ;  /* 0x0001820000117ab9 */ /* 0x000fe20000000800 */
[----:B------:R-:W-:Y:S01]  /*0b40*/  ISETP.NE.AND.EX P0, PT, RZ, UR9, PT, P0 ;  /* 0x00000009ff007c0c */ /* 0x000fe2000bf05300 */
[----:B------:R-:W-:Y:S02]  /*0b50*/  USHF.R.U64 UR23, UR19, UR17, UR10 ;  /* 0x0000001113177299 */ /* 0x000fe4000800120a */
[----:B------:R-:W-:Y:S01]  /*0b60*/  USHF.R.U32.HI UR10, URZ, UR17, UR10 ;  /* 0x000000113f0a7299 */ /* 0x000fe2000801160a */
[----:B------:R-:W-:Y:S01]  /*0b70*/  UMOV UR16, 0x1 ;  /* 0x0000000100107882 */ /* 0x000fe20000000000 */
[----:B------:R-:W-:Y:S02]  /*0b80*/  UIADD3 UR12, -UR12, URZ, URZ ;  /* 0x0000003f0c0c7290 */ /* 0x000fe4000fffe13f */
[----:B------:R-:W-:-:S02]  /*0b90*/  USHF.R.U64 UR24, UR23, UR21, UR10 ;  /* 0x0000001517187299 */ /* 0x000fc4000800120a */
[----:B------:R-:W-:Y:S01]  /*0ba0*/  USHF.L.U32 UR6, UR16, UR21, URZ ;  /* 0x0000001510067299 */ /* 0x000fe2000800063f */
[----:B------:R-:W-:Y:S01]  /*0bb0*/  ULDC UR13, c[0x0][0x144] ;  /* 0x00005100000d7ab9 */ /* 0x000fe20000000800 */
[----:B------:R-:W-:Y:S01]  /*0bc0*/  ULDC UR5, c[0x0][0x600] ;  /* 0x0001800000057ab9 */ /* 0x000fe20000000800 */
[----:B------:R-:W-:Y:S02]  /*0bd0*/  ULOP3.LUT UR16, URZ, UR11, URZ, 0x33, !UPT ;  /* 0x0000000b3f107292 */ /* 0x000fe4000f8e333f */
[----:B------:R-:W-:Y:S02]  /*0be0*/  USHF.R.U32.HI UR11, URZ, UR21, UR10 ;  /* 0x000000153f0b7299 */ /* 0x000fe4000801160a */
[----:B------:R-:W-:Y:S02]  /*0bf0*/  UIADD3 UR18, UR5, -0x1, URZ ;  /* 0xffffffff05127890 */ /* 0x000fe4000fffe03f */
[----:B------:R-:W-:Y:S02]  /*0c00*/  UIADD3 UR20, -UR14, URZ, URZ ;  /* 0x0000003f0e147290 */ /* 0x000fe4000fffe13f */
[----:B------:R-:W-:Y:S01]  /*0c10*/  UIMAD UR4, UR13, UR12, UR4 ;  /* 0x0000000c0d0472a4 */ /* 0x000fe2000f8e0204 */
[----:B------:R-:W-:Y:S01]  /*0c20*/  ULDC UR25, c[0x0][0x148] ;  /* 0x0000520000197ab9 */ /* 0x000fe20000000800 */
[----:B------:R-:W-:Y:S01]  /*0c30*/  ULDC UR21, c[0x0][0x648] ;  /* 0x0001920000157ab9 */ /* 0x000fe20000000800 */
[----:B------:R-:W-:Y:S01]  /*0c40*/  ULDC UR22, c[0x0][0x638] ;  /* 0x00018e0000167ab9 */ /* 0x000fe20000000800 */
[----:B------:R-:W-:Y:S01]  /*0c50*/  UMOV UR10, UR24 ;  /* 0x00000018000a7c82 */ /* 0x000fe20008000000 */
[----:B------:R-:W-:Y:S07]  /*0c60*/  @!P0 BRA `(.L_x_6) ;  /* 0x0000000000308947 */ /* 0x000fee0003800000 */
[----:B------:R-:W-:Y:S02]  /*0c70*/  ULDC UR14, c[0x0][0x64c] ;  /* 0x00019300000e7ab9 */ /* 0x000fe40000000800 */
        /* <DEDUP_REMOVED lines=8> */
[----:B------:R-:W-:-:S07]  /*0d00*/  UIMAD.WIDE.U32.X UR8, UR17, UR9, UR14, UP0 ;  /* 0x00000009110872a5 */ /* 0x000fce00080e040e */
[----:B------:R-:W-:Y:S01]  /*0d10*/  UMOV UR10, UR8 ;  /* 0x00000008000a7c82 */ /* 0x000fe20008000000 */
[----:B------:R-:W-:-:S05]  /*0d20*/  UMOV UR11, UR9 ;  /* 0x00000009000b7c82 */ /* 0x000fca0008000000 */
.L_x_6:
[----:B------:R-:W-:Y:S01]  /*0d30*/  UISETP.NE.AND UP0, UPT, UR46, URZ, UPT ;  /* 0x0000003f2e00728c */ /* 0x000fe2000bf05270 */
[----:B------:R-:W-:Y:S01]  /*0d40*/  MOV R0, 0x1 ;  /* 0x0000000100007802 */ /* 0x000fe20000000f00 */
[----:B------:R-:W-:Y:S02]  /*0d50*/  USHF.R.U64 UR8, UR10, UR21, UR11 ;  /* 0x000000150a087299 */ /* 0x000fe4000800120b */
[----:B------:R-:W-:Y:S02]  /*0d60*/  ULOP3.LUT UR16, UR23, UR16, URZ, 0xc0, !UPT ;  /* 0x0000001017107292 */ /* 0x000fe4000f8ec03f */
[----:B------:R-:W-:Y:S02]  /*0d70*/  ULOP3.LUT UR18, UR19, UR18, URZ, 0xc0, !UPT ;  /* 0x0000001213127292 */ /* 0x000fe4000f8ec03f */
[----:B------:R-:W-:-:S03]  /*0d80*/  UIMAD UR16, UR6, UR8, UR16 ;  /* 0x00000008061072a4 */ /* 0x000fc6000f8e0210 */
[----:B------:R-:W-:Y:S02]  /*0d90*/  @UP0 UIMAD UR4, UR25, UR20, UR7 ;  /* 0x00000014190402a4 */ /* 0x000fe4000f8e0207 */
[----:B------:R-:W-:-:S04]  /*0da0*/  UIADD3 UR7, -UR8, URZ, URZ ;  /* 0x0000003f08077290 */ /* 0x000fc8000fffe13f */
[----:B------:R-:W-:-:S03]  /*0db0*/  UIMAD UR6, UR7, UR22, UR24 ;  /* 0x00000016070672a4 */ /* 0x000fc6000f8e0218 */
[----:B------:R-:W-:Y:S01]  /*0dc0*/  ULDC UR7, c[0x0][0x610] ;  /* 0x0001840000077ab9 */ /* 0x000fe20000000800 */
[----:B------:R-:W-:Y:S02]  /*0dd0*/  UIMAD UR6, UR6, UR5, UR18 ;  /* 0x00000005060672a4 */ /* 0x000fe4000f8e0212 */
[----:B------:R-:W-:-:S04]  /*0de0*/  UIMAD UR4, UR16, UR7, UR4 ;  /* 0x00000007100472a4 */ /* 0x000fc8000f8e0204 */
[----:B------:R-:W-:Y:S02]  /*0df0*/  USEL UR42, UR6, UR4, !UP0 ;  /* 0x00000004062a7287 */ /* 0x000fe4000c000000 */
[----:B------:R-:W-:-:S12]  /*0e00*/  USEL UR41, UR4, UR6, !UP0 ;  /* 0x0000000604297287 */ /* 0x000fd8000c000000 */
.L_x_4:
[----:B------:R-:W-:-:S08]  /*0e10*/  NOP ;  /* 0x0000000000007918 */ /* 0x000fd00000000000 */
[----:B------:R-:W0:Y:S02]  /*0e20*/  USETMAXREG.TRY_ALLOC.CTAPOOL UP0, 0xf0 ;  /* 0x000000f0000079c8 */ /* 0x000e240008000600 */
[----:B0-----:R-:W-:-:S13]  /*0e30*/  PLOP3.LUT P0, PT, PT, PT, UP0, 0x80, 0x0 ;  /* 0x000000000000781c */ /* 0x001fda0003f0f008 */
[----:B------:R-:W-:Y:S05]  /*0e40*/  @!P0 BRA `(.L_x_4) ;  /* 0xfffffffc00f08947 */ /* 0x000fea000383ffff */
[----:B------:R-:W-:Y:S01]  /*0e50*/  ULDC.64 UR4, c[0x0][0x598] ;  /* 0x0001660000047ab9 */ /* 0x000fe20000000a00 */
[----:B------:R-:W-:Y:S01]  /*0e60*/  ULDC.64 UR36, c[0x0][0x208] ;  /* 0x0000820000247ab9 */ /* 0x000fe20000000a00 */
[----:B------:R-:W-:-:S04]  /*0e70*/  ISETP.NE.U32.AND P0, PT, RZ, UR4, PT ;  /* 0x00000004ff007c0c */ /* 0x000fc8000bf05070 */
[----:B------:R-:W-:-:S13]  /*0e80*/  ISETP.NE.AND.EX P0, PT, RZ, UR5, PT, P0 ;  /* 0x00000005ff007c0c */ /* 0x000fda000bf05300 */
[----:B------:R-:W-:Y:S05]  /*0e90*/  @!P0 BRA `(.L_x_7) ;  /* 0x00000000001c8947 */ /* 0x000fea0003800000 */
[----:B------:R-:W0:Y:S02]  /*0ea0*/  LDC.64 R2, c[0x0][0x598] ;  /* 0x00016600ff027b82 */ /* 0x000e240000000a00 */
[----:B0-----:R-:W2:Y:S02]  /*0eb0*/  LDG.E.64 R2, desc[UR36][R2.64] ;  /* 0x0000002402027981 */ /* 0x001ea4000c1e1b00 */
[----:B--2---:R-:W-:-:S04]  /*0ec0*/  ISETP.NE.U32.AND P0, PT, R2, RZ, PT ;  /* 0x000000ff0200720c */ /* 0x004fc80003f05070 */
[----:B------:R-:W-:-:S13]  /*0ed0*/  ISETP.NE.AND.EX P0, PT, R3, RZ, PT, P0 ;  /* 0x000000ff0300720c */ /* 0x000fda0003f05300 */
[----:B------:R-:W-:Y:S05]  /*0ee0*/  @!P0 BRA `(.L_x_7) ;  /* 0x0000000000088947 */ /* 0x000fea0003800000 */
[----:B------:R0:W5:Y:S01]  /*0ef0*/  LD.E R2, desc[UR36][R2.64] ;  /* 0x0000002402027980 */ /* 0x000162000c101900 */
[----:B------:R-:W-:Y:S05]  /*0f00*/  BRA `(.L_x_8) ;  /* 0x0000000000247947 */ /* 0x000fea0003800000 */
.L_x_7:
[----:B------:R-:W-:Y:S02]  /*0f10*/  ULDC.64 UR4, c[0x0][0x588] ;  /* 0x0001620000047ab9 */ /* 0x000fe40000000a00 */
[----:B------:R-:W-:-:S04]  /*0f20*/  ISETP.NE.U32.AND P0, PT, RZ, UR4, PT ;  /* 0x00000004ff007c0c */ /* 0x000fc8000bf05070 */
[----:B------:R-:W-:-:S13]  /*0f30*/  ISETP.NE.AND.EX P0, PT, RZ, UR5, PT, P0 ;  /* 0x00000005ff007c0c */ /* 0x000fda000bf05300 */
[----:B------:R-:W-:Y:S05]  /*0f40*/  @!P0 BRA `(.L_x_9) ;  /* 0x00000000000c8947 */ /* 0x000fea0003800000 */
[----:B------:R-:W0:Y:S02]  /*0f50*/  LDC.64 R2, c[0x0][0x588] ;  /* 0x00016200ff027b82 */ /* 0x000e240000000a00 */
[----:B0-----:R1:W5:Y:S01]  /*0f60*/  LDG.E R2, desc[UR36][R2.64] ;  /* 0x0000002402027981 */ /* 0x001362000c1e1900 */
[----:B------:R-:W-:Y:S05]  /*0f70*/  BRA `(.L_x_8) ;  /* 0x0000000000087947 */ /* 0x000fea0003800000 */
.L_x_9:
[----:B------:R-:W-:Y:S02]  /*0f80*/  ULDC UR4, c[0x0][0x580] ;  /* 0x0001600000047ab9 */ /* 0x000fe40000000800 */
[----:B------:R-:W-:-:S07]  /*0f90*/  IMAD.U32 R2, RZ, RZ, UR4 ;  /* 0x00000004ff027e24 */ /* 0x000fce000f8e00ff */
.L_x_8:
[----:B------:R-:W-:Y:S02]  /*0fa0*/  ULDC.64 UR4, c[0x0][0x5a0] ;  /* 0x0001680000047ab9 */ /* 0x000fe40000000a00 */
[----:B------:R-:W-:-:S04]  /*0fb0*/  ISETP.NE.U32.AND P0, PT, RZ, UR4, PT ;  /* 0x00000004ff007c0c */ /* 0x000fc8000bf05070 */
[----:B------:R-:W-:-:S13]  /*0fc0*/  ISETP.NE.AND.EX P0, PT, RZ, UR5, PT, P0 ;  /* 0x00000005ff007c0c */ /* 0x000fda000bf05300 */
[----:B------:R-:W-:Y:S05]  /*0fd0*/  @!P0 BRA `(.L_x_10) ;  /* 0x00000000001c8947 */ /* 0x000fea0003800000 */
[----:B------:R-:W2:Y:S02]  /*0fe0*/  LDC.64 R4, c[0x0][0x5a0] ;  /* 0x00016800ff047b82 */ /* 0x000ea40000000a00 */
[----:B--2---:R-:W2:Y:S02]  /*0ff0*/  LDG.E.64 R4, desc[UR36][R4.64] ;  /* 0x0000002404047981 */ /* 0x004ea4000c1e1b00 */
[----:B--2---:R-:W-:-:S04]  /*1000*/  ISETP.NE.U32.AND P0, PT, R4, RZ, PT ;  /* 0x000000ff0400720c */ /* 0x004fc80003f05070 */
[----:B------:R-:W-:-:S13]  /*1010*/  ISETP.NE.AND.EX P0, PT, R5, RZ, PT, P0 ;  /* 0x000000ff0500720c */ /* 0x000fda0003f05300 */
[----:B------:R-:W-:Y:S05]  /*1020*/  @!P0 BRA `(.L_x_10) ;  /* 0x0000000000088947 */ /* 0x000fea0003800000 */
[----:B------:R2:W5:Y:S01]  /*1030*/  LD.E R16, desc[UR36][R4.64] ;  /* 0x0000002404107980 */ /* 0x000562000c101900 */
[----:B------:R-:W-:Y:S05]  /*1040*/  BRA `(.L_x_11) ;  /* 0x0000000000247947 */ /* 0x000fea0003800000 */
.L_x_10:
[----:B------:R-:W-:Y:S02]  /*1050*/  ULDC.64 UR4, c[0x0][0x590] ;  /* 0x0001640000047ab9 */ /* 0x000fe40000000a00 */
[----:B------:R-:W-:-:S04]  /*1060*/  ISETP.NE.U32.AND P0, PT, RZ, UR4, PT ;  /* 0x00000004ff007c0c */ /* 0x000fc8000bf05070 */
[----:B------:R-:W-:-:S13]  /*1070*/  ISETP.NE.AND.EX P0, PT, RZ, UR5, PT, P0 ;  /* 0x00000005ff007c0c */ /* 0x000fda000bf05300 */
[----:B------:R-:W-:Y:S05]  /*1080*/  @!P0 BRA `(.L_x_12) ;  /* 0x00000000000c8947 */ /* 0x000fea0003800000 */
[----:B------:R-:W2:Y:S02]  /*1090*/  LDC.64 R16, c[0x0][0x590] ;  /* 0x00016400ff107b82 */ /* 0x000ea40000000a00 */
[----:B--2---:R3:W5:Y:S01]  /*10a0*/  LDG.E R16, desc[UR36][R16.64] ;  /* 0x0000002410107981 */ /* 0x004762000c1e1900 */
[----:B------:R-:W-:Y:S05]  /*10b0*/  BRA `(.L_x_11) ;  /* 0x0000000000087947 */ /* 0x000fea0003800000 */
.L_x_12:
[----:B------:R-:W-:Y:S02]  /*10c0*/  ULDC UR4, c[0x0][0x584] ;  /* 0x0001610000047ab9 */ /* 0x000fe40000000800 */
[----:B------:R-:W-:-:S07]  /*10d0*/  IMAD.U32 R16, RZ, RZ, UR4 ;  /* 0x00000004ff107e24 */ /* 0x000fce000f8e00ff */
.L_x_11:
[----:B------:R-:W-:-:S13]  /*10e0*/  LOP3.LUT P0, RZ, R0, 0xff, RZ, 0xc0, !PT ;  /* 0x000000ff00ff7812 */ /* 0x000fda000780c0ff */
[----:B------:R-:W-:Y:S05]  /*10f0*/  @!P0 EXIT ;  /* 0x000000000000894d */ /* 0x000fea0003800000 */
[----:B------:R-:W-:Y:S01]  /*1100*/  ULDC UR4, c[0x0][0x28c] ;  /* 0x0000a30000047ab9 */ /* 0x000fe20000000800 */
[----:B------:R-:W-:Y:S01]  /*1110*/  UMOV UR38, URZ ;  /* 0x0000003f00267c82 */ /* 0x000fe20008000000 */
[----:B------:R-:W-:Y:S01]  /*1120*/  UIADD3 UR4, UR4, 0x1f, URZ ;  /* 0x0000001f04047890 */ /* 0x000fe2000fffe03f */
[----:B------:R-:W-:-:S03]  /*1130*/  UMOV UR39, URZ ;  /* 0x0000003f00277c82 */ /* 0x000fc60008000000 */
[----:B------:R-:W-:-:S04]  /*1140*/  USHF.R.S32.HI UR5, URZ, 0x1f, UR4 ;  /* 0x0000001f3f057899 */ /* 0x000fc80008011404 */
[----:B------:R-:W-:-:S04]  /*1150*/  ULEA.HI UR5, UR5, UR4, URZ, 0x5 ;  /* 0x0000000405057291 */ /* 0x000fc8000f8f283f */
[----:B------:R-:W-:-:S12]  /*1160*/  USHF.R.S32.HI UR44, URZ, 0x5, UR5 ;  /* 0x000000053f2c7899 */ /* 0x000fd80008011405 */
.L_x_540:
[----:B------:R-:W4:Y:S01]  /*1170*/  S2R R0, SR_TID.X ;  /* 0x0000000000007919 */ /* 0x000f220000002100 */
[----:B------:R-:W0:Y:S01]  /*1180*/  S2UR UR6, SR_CgaCtaId ;  /* 0x00000000000679c3 */ /* 0x000e220000008800 */
[----:B------:R-:W-:Y:S02]  /*1190*/  UMOV UR47, 0x400 ;  /* 0x00000400002f7882 */ /* 0x000fe40000000000 */
[----:B0-----:R-:W-:Y:S01]  /*11a0*/  ULEA UR47, UR6, UR47, 0x18 ;  /* 0x0000002f062f7291 */ /* 0x001fe2000f8ec03f */
[----:B----4-:R-:W-:-:S04]  /*11b0*/  LOP3.LUT R0, R0, 0x80, RZ, 0xc0, !PT ;  /* 0x0000008000007812 */ /* 0x010fc800078ec0ff */
[----:B------:R-:W-:-:S06]  /*11c0*/  SHF.R.U32.HI R0, RZ, 0x7, R0 ;  /* 0x00000007ff007819 */ /* 0x000fcc0000011600 */
[----:B------:R-:W0:Y:S02]  /*11d0*/  SHFL.IDX PT, R0, R0, RZ, 0x1f ;  /* 0x00001fff00007589 */ /* 0x000e2400000e0000 */
[----:B0-----:R-:W-:-:S13]  /*11e0*/  R2UR UR4, R0 ;  /* 0x00000000000472ca */ /* 0x001fda00000e0000 */
[----:B------:R-:W-:-:S04]  /*11f0*/  ULEA.HI UR5, UR4, UR4, URZ, 0x1 ;  /* 0x0000000404057291 */ /* 0x000fc8000f8f083f */
[----:B------:R-:W-:-:S04]  /*1200*/  ULOP3.LUT UR5, UR5, 0xffffe, URZ, 0xc0, !UPT ;  /* 0x000ffffe05057892 */ /* 0x000fc8000f8ec03f */
[----:B------:R-:W-:-:S03]  /*1210*/  UIADD3 UR5, UR4, -UR5, URZ ;  /* 0x8000000504057290 */ /* 0x000fc6000fffe03f */
[----:B------:R-:W-:Y:S01]  /*1220*/  ULDC UR4, c[0x0][0x28c] ;  /* 0x0000a30000047ab9 */ /* 0x000fe20000000800 */
[----:B------:R-:W-:Y:S01]  /*1230*/  ULEA UR5, UR5, UR47, 0xc ;  /* 0x0000002f05057291 */ /* 0x000fe2000f8e603f */
[----:B------:R-:W-:-:S03]  /*1240*/  ISETP.LT.AND P0, PT, RZ, UR4, PT ;  /* 0x00000004ff007c0c */ /* 0x000fc6000bf01270 */
[----:B------:R-:W-:-:S04]  /*1250*/  UIADD3 UR5, UR5, 0x180, URZ ;  /* 0x0000018005057890 */ /* 0x000fc8000fffe03f */
[----:B------:R-:W-:-:S04]  /*1260*/  USHF.R.U32.HI UR5, URZ, 0x4, UR5 ;  /* 0x000000043f057899 */ /* 0x000fc80008011605 */
[----:B------:R-:W-:Y:S02]  /*1270*/  ULOP3.LUT UR45, UR5, 0x3fff, URZ, 0xc0, !UPT ;  /* 0x00003fff052d7892 */ /* 0x000fe4000f8ec03f */
[----:B-1-3--:R-:W-:Y:S10]  /*1280*/  @P0 BRA `(.L_x_13) ;  /* 0x0000000000400947 */ /* 0x00aff40003800000 */
[----:B------:R-:W-:Y:S01]  /*1290*/  MOV R0, 0x0 ;  /* 0x0000000000007802 */ /* 0x000fe20000000f00 */
[----:B------:R-:W-:Y:S01]  /*12a0*/  ULDC.64 UR4, c[0x4][0x68] ;  /* 0x01001a0000047ab9 */ /* 0x000fe20000000a00 */
[----:B------:R-:W-:Y:S01]  /*12b0*/  ULDC.64 UR6, c[0x4][0x8] ;  /* 0x0100020000067ab9 */ /* 0x000fe20000000a00 */
[----:B--2---:R-:W-:Y:S01]  /*12c0*/  IMAD.U32 R4, RZ, RZ, UR4 ;  /* 0x00000004ff047e24 */ /* 0x004fe2000f8e00ff */
[----:B------:R0:W2:Y:S01]  /*12d0*/  LDC.64 R14, c[0x4][R0] ;  /* 0x01000000000e7b82 */ /* 0x0000a20000000a00 */
[----:B------:R-:W-:Y:S01]  /*12e0*/  IMAD.U32 R5, RZ, RZ, UR5 ;  /* 0x00000005ff057e24 */ /* 0x000fe2000f8e00ff */
[----:B------:R-:W-:Y:S01]  /*12f0*/  ULDC.64 UR4, c[0x4][0x70] ;  /* 0x01001c0000047ab9 */ /* 0x000fe20000000a00 */
[----:B------:R-:W-:Y:S01]  /*1300*/  IMAD.U32 R10, RZ, RZ, UR6 ;  /* 0x00000006ff0a7e24 */ /* 0x000fe2000f8e00ff */
[----:B------:R-:W-:Y:S01]  /*1310*/  MOV R7, UR5 ;  /* 0x0000000500077c02 */ /* 0x000fe20008000f00 */
[----:B------:R-:W-:Y:S02]  /*1320*/  IMAD.U32 R6, RZ, RZ, UR4 ;  /* 0x00000004ff067e24 */ /* 0x000fe4000f8e00ff */
[----:B------:R-:W-:-:S02]  /*1330*/  IMAD.U32 R11, RZ, RZ, UR7 ;  /* 0x00000007ff0b7e24 */ /* 0x000fc4000f8e00ff */
[----:B------:R-:W-:Y:S02]  /*1340*/  IMAD.MOV.U32 R8, RZ, RZ, 0x1e1 ;  /* 0x000001e1ff087424 */ /* 0x000fe400078e00ff */
[----:B------:R-:W-:Y:S02]  /*1350*/  IMAD.MOV.U32 R12, RZ, RZ, 0x1 ;  /* 0x00000001ff0c7424 */ /* 0x000fe400078e00ff */
[----:B0-----:R-:W-:-:S07]  /*1360*/  IMAD.MOV.U32 R13, RZ, RZ, RZ ;  /* 0x000000ffff0d7224 */ /* 0x001fce00078e00ff */
[----:B------:R-:W-:-:S07]  /*1370*/  LEPC R20, `(.L_x_13) ;  /* 0x000000001014794e */ /* 0x000fce0000000000 */
[----:B-123-5:R-:W-:Y:S05]  /*1380*/  CALL.ABS.NOINC R14 ;  /* 0x000000000e007343 */ /* 0x02efea0003c00000 */
.L_x_13:
[----:B------:R-:W-:-:S06]  /*1390*/  ULOP3.LUT UR4, UR40, 0x1, URZ, 0xfc, !UPT ;  /* 0x0000000128047892 */ /* 0x000fcc000f8efc3f */
[----:B------:R-:W-:-:S04]  /*13a0*/  MOV R0, UR4 ;  /* 0x0000000400007c02 */ /* 0x000fc80008000f00 */
[----:B------:R-:W-:-:S13]  /*13b0*/  ISETP.NE.AND P0, PT, R0, 0x3, PT ;  /* 0x000000030000780c */ /* 0x000fda0003f05270 */
[----:B------:R-:W-:Y:S05]  /*13c0*/  @!P0 BRA `(.L_x_14) ;  /* 0x0000000000048947 */ /* 0x000fea0003800000 */
[----:B------:R-:W-:Y:S01]  /*13d0*/  BPT.TRAP 0x1 ;  /* 0x000000040000795c */ /* 0x000fe20000300000 */
.L_x_14:
[----:B-1----:R-:W-:Y:S02]  /*13e0*/  IMAD.U32 R3, RZ, RZ, UR39 ;  /* 0x00000027ff037e24 */ /* 0x002fe4000f8e00ff */
[----:B------:R-:W-:-:S03]  /*13f0*/  IMAD.U32 R0, RZ, RZ, UR38 ;  /* 0x00000026ff007e24 */ /* 0x000fc6000f8e00ff */
[----:B------:R-:W-:Y:S02]  /*1400*/  LEA R3, R3, UR47, 0x3 ;  /* 0x0000002f03037c11 */ /* 0x000fe4000f8e18ff */
[----:B------:R-:W-:-:S04]  /*1410*/  SHF.L.U32 R0, R0, 0x1f, RZ ;  /* 0x0000001f00007819 */ /* 0x000fc800000006ff */
[----:B------:R0:W1:Y:S01]  /*1420*/  SYNCS.PHASECHK.TRANS64.TRYWAIT P1, [R3+URZ], R0 ;  /* 0x00000000030075a7 */ /* 0x000062000802017f */
[----:B------:R-:W-:Y:S05]  /*1430*/  @!P0 BRA `(.L_x_15) ;  /* 0x0000000000048947 */ /* 0x000fea0003800000 */
[----:B------:R-:W-:Y:S01]  /*1440*/  BPT.TRAP 0x1 ;  /* 0x000000040000795c */ /* 0x000fe20000300000 */
.L_x_15:
[----:B-1----:R-:W-:Y:S05]  /*1450*/  @P1 BRA `(.L_x_16) ;  /* 0x0000000000081947 */ /* 0x002fea0003800000 */
[----:B------:R-:W1:Y:S02]  /*1460*/  SYNCS.PHASECHK.TRANS64.TRYWAIT P1, [R3+URZ], R0 ;  /* 0x00000000030075a7 */ /* 0x000e64000802017f */
[----:B-1----:R-:W-:Y:S05]  /*1470*/  @!P1 BRA `(.L_x_17) ;  /* 0x0000016400949947 */ /* 0x002fea0003800000 */
.L_x_16:
[----:B------:R-:W-:-:S04]  /*1480*/  UISETP.LT.AND UP0, UPT, UR44, 0x1, UPT ;  /* 0x000000012c00788c */ /* 0x000fc8000bf01270 */
[----:B------:R-:W-:-:S04]  /*1490*/  USEL UR4, UR44, 0x1, UP0 ;  /* 0x000000012c047887 */ /* 0x000fc80008000000 */
[----:B------:R-:W-:-:S06]  /*14a0*/  UIADD3 UR4, UR44, -UR4, URZ ;  /* 0x800000042c047290 */ /* 0x000fcc000fffe03f */
[----:B01----:R-:W-:Y:S02]  /*14b0*/  IMAD.U32 R0, RZ, RZ, UR4 ;  /* 0x00000004ff007e24 */ /* 0x003fe4000f8e00ff */
[----:B------:R-:W-:Y:S01]  /*14c0*/  IMAD.U32 R3, RZ, RZ, UR4 ;  /* 0x00000004ff037e24 */ /* 0x000fe2000f8e00ff */
[----:B------:R-:W-:Y:S05]  /*14d0*/  WARPSYNC.ALL ;  /* 0x0000000000007948 */ /* 0x000fea0003800000 */
[----:B------:R-:W-:Y:S01]  /*14e0*/  ISETP.GE.AND P1, PT, R0, 0x1, PT ;  /* 0x000000010000780c */ /* 0x000fe20003f26270 */
[----:B------:R-:W-:Y:S01]  /*14f0*/  UIADD3 UR47, UR47, 0x1c180, URZ ;  /* 0x0001c1802f2f7890 */ /* 0x000fe2000fffe03f */
[----:B------:R-:W-:Y:S01]  /*1500*/  WARPGROUP.ARRIVE ;  /* 0x00000000000079c5 */ /* 0x000fe20000000000 */
[----:B------:R-:W-:-:S02]  /*1510*/  ULEA UR9, UR39, UR45, 0xa ;  /* 0x0000002d27097291 */ /* 0x000fc4000f8e503f */
[----:B------:R-:W-:Y:S01]  /*1520*/  USHF.R.U32.HI UR47, URZ, 0x4, UR47 ;  /* 0x000000043f2f7899 */ /* 0x000fe2000801162f */
[----:B------:R-:W-:Y:S01]  /*1530*/  UMOV UR5, 0x40000040 ;  /* 0x4000004000057882 */ /* 0x000fe20000000000 */
[----:B------:R-:W-:Y:S02]  /*1540*/  UMOV UR7, 0x40000040 ;  /* 0x4000004000077882 */ /* 0x000fe40000000000 */
[----:B------:R-:W-:Y:S01]  /*1550*/  ULOP3.LUT UR8, UR47, 0x3fff, URZ, 0xc0, !UPT ;  /* 0x00003fff2f087892 */ /* 0x000fe2000f8ec03f */
[----:B------:R-:W-:-:S03]  /*1560*/  UMOV UR4, UR9 ;  /* 0x0000000900047c82 */ /* 0x000fc60008000000 */
[----:B------:R-:W-:-:S04]  /*1570*/  ULOP3.LUT UR8, UR8, 0x1000000, URZ, 0xfc, !UPT ;  /* 0x0100000008087892 */ /* 0x000fc8000f8efc3f */
[----:B------:R-:W-:-:S07]  /*1580*/  ULEA UR10, UR39, UR8, 0xa ;  /* 0x00000008270a7291 */ /* 0x000fce000f8e503f */
[----:B------:R-:W-:Y:S02]  /*1590*/  UMOV UR6, UR10 ;  /* 0x0000000a00067c82 */ /* 0x000fe40008000000 */
[----:B------:R-:W-:Y:S01]  /*15a0*/  HGMMA.64x256x16.F32 R24, gdesc[UR4].tnspA.tnspB, RZ, !UPT, gsb0 ;  /* 0x63e00000041879f0 */ /* 0x000fe2000c0008ff */
[----:B------:R-:W-:Y:S01]  /*15b0*/  UIADD3 UR4, UR9, 0x200, URZ ;  /* 0x0000020009047890 */ /* 0x000fe2000fffe03f */
[----:B------:R-:W-:Y:S01]  /*15c0*/  UMOV UR5, 0x40000040 ;  /* 0x4000004000057882 */ /* 0x000fe20000000000 */
[----:B------:R-:W-:Y:S02]  /*15d0*/  WARPGROUP.DEPBAR.LE gsb0, 0x0 ;  /* 0x00008000000079c5 */ /* 0x000fe40000010000 */
[----:B------:R-:W-:Y:S01]  /*15e0*/  STL.64 [R1], R24 ;  /* 0x0000001801007387 */ /* 0x000fe20000100a00 */
[----:B------:R-:W-:Y:S01]  /*15f0*/  IMAD.MOV.U32 R235, RZ, RZ, R49 ;  /* 0x000000ffffeb7224 */ /* 0x000fe200078e0031 */
[----:B------:R-:W-:Y:S01]  /*1600*/  MOV R234, R50 ;  /* 0x0000003200ea7202 */ /* 0x000fe20000000f00 */
[----:B------:R-:W-:Y:S01]  /*1610*/  IMAD.MOV.U32 R233, RZ, RZ, R51 ;  /* 0x000000ffffe97224 */ /* 0x000fe200078e0033 */
[----:B------:R-:W-:Y:S01]  /*1620*/  STL.64 [R1+0x8], R26 ;  /* 0x0000081a01007387 */ /* 0x000fe20000100a00 */
        /* <DEDUP_REMOVED lines=53> */
[----:B------:R0:W-:Y:S01]  /*1980*/  STL [R1+0x60], R48 ;  /* 0x0000603001007387 */ /* 0x0001e20000100800 */
[----:B------:R-:W-:-:S02]  /*1990*/  IMAD.MOV.U32 R168, RZ, RZ, R84 ;  /* 0x000000ffffa87224 */ /* 0x000fc400078e0054 */
[----:B------:R-:W-:Y:S01]  /*19a0*/  IMAD.MOV.U32 R169, RZ, RZ, R85 ;  /* 0x000000ffffa97224 */ /* 0x000fe200078e0055 */
[----:B------:R-:W-:Y:S01]  /*19b0*/  STL [R1+0x2b8], R160 ;  /* 0x0002b8a001007387 */ /* 0x000fe20000100800 */
[----:B------:R-:W-:Y:S02]  /*19c0*/  IMAD.MOV.U32 R171, RZ, RZ, R87 ;  /* 0x000000ffffab7224 */ /* 0x000fe400078e0057 */
[----:B------:R-:W-:Y:S02]  /*19d0*/  IMAD.MOV.U32 R172, RZ, RZ, R88 ;  /* 0x000000ffffac7224 */ /* 0x000fe400078e0058 */
[----:B------:R-:W-:Y:S02]  /*19e0*/  IMAD.MOV.U32 R173, RZ, RZ, R89 ;  /* 0x000000ffffad7224 */ /* 0x000fe400078e0059 */
[----:B------:R-:W-:Y:S02]  /*19f0*/  IMAD.MOV.U32 R174, RZ, RZ, R90 ;  /* 0x000000ffffae7224 */ /* 0x000fe400078e005a */
[----:B------:R-:W-:-:S02]  /*1a00*/  IMAD.MOV.U32 R175, RZ, RZ, R91 ;  /* 0x000000ffffaf7224 */ /* 0x000fc400078e005b */
[----:B------:R-:W-:Y:S02]  /*1a10*/  IMAD.MOV.U32 R177, RZ, RZ, R93 ;  /* 0x000000ffffb17224 */ /* 0x000fe400078e005d */
        /* <DEDUP_REMOVED lines=37> */
[----:B---3--:R-:W-:Y:S02]  /*1c70*/  IMAD.MOV.U32 R17, RZ, RZ, R138 ;  /* 0x000000ffff117224 */ /* 0x008fe400078e008a */
        /* <DEDUP_REMOVED lines=8> */
[----:B--2---:R-:W-:-:S02]  /*1d00*/  IMAD.MOV.U32 R5, RZ, RZ, R149 ;  /* 0x000000ffff057224 */ /* 0x004fc400078e0095 */
[----:B------:R-:W-:Y:S02]  /*1d10*/  IMAD.MOV.U32 R4, RZ, RZ, R150 ;  /* 0x000000ffff047224 */ /* 0x000fe400078e0096 */
[----:B------:R-:W-:Y:S02]  /*1d20*/  IMAD.MOV.U32 R0, RZ, RZ, R151 ;  /* 0x000000ffff007224 */ /* 0x000fe400078e0097 */
[----:B0-----:R-:W-:-:S06]  /*1d30*/  WARPGROUP.ARRIVE ;  /* 0x00000000000079c5 */ /* 0x001fcc0000000000 */
[----:B------:R-:W-:Y:S03]  /*1d40*/  HGMMA.64x256x16.F32 R24, gdesc[UR4].tnspA.tnspB, RZ, !UPT, gsb0 ;  /* 0x63e00000041879f0 */ /* 0x000fe6000c0008ff */
[----:B------:R-:W-:Y:S02]  /*1d50*/  WARPGROUP.DEPBAR.LE gsb0, 0x0 ;  /* 0x00008000000079c5 */ /* 0x000fe40000010000 */
[----:B------:R-:W-:Y:S04]  /*1d60*/  STL.64 [R1+0x2b0], R150 ;  /* 0x0002b09601007387 */ /* 0x000fe80000100a00 */
        /* <DEDUP_REMOVED lines=20> */
[----:B------:R0:W-:Y:S04]  /*1eb0*/  STL.64 [R1+0x208], R108 ;  /* 0x0002086c01007387 */ /* 0x0001e80000100a00 */
[----:B0-----:R-:W2:Y:S04]  /*1ec0*/  LDL.LU R108, [R1] ;  /* 0x00000000016c7983 */ /* 0x001ea80000300800 */
[----:B------:R-:W2:Y:S04]  /*1ed0*/  LDL.LU R109, [R1+0x4] ;  /* 0x00000400016d7983 */ /* 0x000ea80000300800 */
        /* <DEDUP_REMOVED lines=22> */
[----:B------:R-:W2:Y:S01]  /*2040*/  LDL.LU R132, [R1+0x60] ;  /* 0x0000600001847983 */ /* 0x000ea20000300800 */
        /* <DEDUP_REMOVED lines=10> */
[----:B------:R-:W-:Y:S01]  /*20f0*/  UIADD3 UR4, UR9, 0x80, URZ ;  /* 0x0000008009047890 */ /* 0x000fe2000fffe03f */
[----:B------:R-:W-:Y:S01]  /*2100*/  IMAD.MOV.U32 R140, RZ, RZ, R228 ;  /* 0x000000ffff8c7224 */ /* 0x000fe200078e00e4 */
[----:B------:R-:W-:Y:S01]  /*2110*/  UIADD3 UR6, UR10, 0x80, URZ ;  /* 0x000000800a067890 */ /* 0x000fe2000fffe03f */
[----:B------:R-:W-:Y:S01]  /*2120*/  IMAD.MOV.U32 R141, RZ, RZ, R227 ;  /* 0x000000ffff8d7224 */ /* 0x000fe200078e00e3 */
[----:B------:R-:W-:Y:S01]  /*2130*/  UMOV UR5, 0x40000040 ;  /* 0x4000004000057882 */ /* 0x000fe20000000000 */
[----:B------:R-:W-:Y:S01]  /*2140*/  IMAD.MOV.U32 R142, RZ, RZ, R226 ;  /* 0x000000ffff8e7224 */ /* 0x000fe200078e00e2 */
[----:B------:R-:W-:Y:S01]  /*2150*/  MOV R226, R12 ;  /* 0x0000000c00e27202 */ /* 0x000fe20000000f00 */
[----:B------:R-:W-:Y:S01]  /*2160*/  IMAD.MOV.U32 R143, RZ, RZ, R225 ;  /* 0x000000ffff8f7224 */ /* 0x000fe200078e00e1 */
[----:B------:R-:W-:Y:S01]  /*2170*/  UMOV UR7, 0x40000040 ;  /* 0x4000004000077882 */ /* 0x000fe20000000000 */
[----:B------:R-:W-:-:S02]  /*2180*/  IMAD.MOV.U32 R144, RZ, RZ, R224 ;  /* 0x000000ffff907224 */ /* 0x000fc400078e00e0 */
[----:B------:R-:W-:Y:S02]  /*2190*/  IMAD.MOV.U32 R146, RZ, RZ, R222 ;  /* 0x000000ffff927224 */ /* 0x000fe400078e00de */
[----:B------:R-:W-:Y:S02]  /*21a0*/  IMAD.MOV.U32 R147, RZ, RZ, R221 ;  /* 0x000000ffff937224 */ /* 0x000fe400078e00dd */
[----:B------:R-:W-:Y:S01]  /*21b0*/  IMAD.MOV.U32 R148, RZ, RZ, R220 ;  /* 0x000000ffff947224 */ /* 0x000fe200078e00dc */
[----:B------:R-:W-:Y:S01]  /*21c0*/  MOV R220, R19 ;  /* 0x0000001300dc7202 */ /* 0x000fe20000000f00 */
        /* <DEDUP_REMOVED lines=19> */
[----:B------:R-:W-:-:S06]  /*2300*/  IMAD.MOV.U32 R235, RZ, RZ, R0 ;  /* 0x000000ffffeb7224 */ /* 0x000fcc00078e0000 */
[----:B--2---:R-:W-:-:S06]  /*2310*/  WARPGROUP.ARRIVE ;  /* 0x00000000000079c5 */ /* 0x004fcc0000000000 */
[----:B------:R-:W-:Y:S03]  /*2320*/  HGMMA.64x256x16.F32 R108, gdesc[UR4].tnspA.tnspB, R108, gsb0 ;  /* 0x63e00000046c79f0 */ /* 0x000fe6000800086c */
[----:B------:R-:W-:Y:S02]  /*2330*/  WARPGROUP.DEPBAR.LE gsb0, 0x0 ;  /* 0x00008000000079c5 */ /* 0x000fe40000010000 */
[----:B------:R-:W-:Y:S04]  /*2340*/  STL.64 [R1], R108 ;  /* 0x0000006c01007387 */ /* 0x000fe80000100a00 */
        /* <DEDUP_REMOVED lines=63> */
[----:B0-----:R1:W5:Y:S04]  /*2740*/  LDL.LU R160, [R1+0x2b8] ;  /* 0x0002b80001a07983 */ /* 0x0013680000300800 */
[----:B------:R-:W2:Y:S04]  /*2750*/  LDL.LU.64 R150, [R1+0x2b0] ;  /* 0x0002b00001967983 */ /* 0x000ea80000300a00 */
        /* <DEDUP_REMOVED lines=20> */
[----:B------:R-:W2:Y:S01]  /*28a0*/  LDL.LU.64 R108, [R1+0x208] ;  /* 0x00020800016c7983 */ /* 0x000ea20000300a00 */
[----:B------:R-:W-:Y:S01]  /*28b0*/  UIADD3 UR4, UR9, 0x280, URZ ;  /* 0x0000028009047890 */ /* 0x000fe2000fffe03f */
[----:B------:R-:W-:Y:S01]  /*28c0*/  UMOV UR5, 0x40000040 ;  /* 0x4000004000057882 */ /* 0x000fe20000000000 */
[----:B--2---:R-:W-:-:S07]  /*28d0*/  WARPGROUP.ARRIVE ;  /* 0x00000000000079c5 */ /* 0x004fce0000000000 */
[----:B------:R-:W-:Y:S03]  /*28e0*/  HGMMA.64x256x16.F32 R24, gdesc[UR4].tnspA.tnspB, R24, gsb0 ;  /* 0x63e00000041879f0 */ /* 0x000fe60008000818 */
[----:B------:R-:W-:Y:S02]  /*28f0*/  WARPGROUP.DEPBAR.LE gsb0, 0x0 ;  /* 0x00008000000079c5 */ /* 0x000fe40000010000 */
[----:B-1----:R-:W-:Y:S05]  /*2900*/  @!P1 BRA `(.L_x_18) ;  /* 0x0000002000909947 */ /* 0x002fea0003800000 */
[----:B------:R-:W-:Y:S02]  /*2910*/  UIADD3 UR4, UR39, 0x1, URZ ;  /* 0x0000000127047890 */ /* 0x000fe4000fffe03f */
[----:B------:R-:W-:Y:S02]  /*2920*/  UMOV UR10, UR39 ;  /* 0x00000027000a7c82 */ /* 0x000fe40008000000 */
[----:B------:R-:W-:-:S04]  /*2930*/  UISETP.NE.AND UP0, UPT, UR4, 0x7, UPT ;  /* 0x000000070400788c */ /* 0x000fc8000bf05270 */
[----:B------:R-:W-:Y:S02]  /*2940*/  USEL UR5, URZ, 0x1, UP0 ;  /* 0x000000013f057887 */ /* 0x000fe40008000000 */
[----:B------:R-:W-:Y:S02]  /*2950*/  USEL UR9, UR4, URZ, UP0 ;  /* 0x0000003f04097287 */ /* 0x000fe40008000000 */
[----:B------:R-:W-:-:S06]  /*2960*/  ULOP3.LUT UR5, UR38, UR5, URZ, 0x3c, !UPT ;  /* 0x0000000526057292 */ /* 0x000fcc000f8e3c3f */
[----:B------:R-:W-:-:S07]  /*2970*/  IMAD.U32 R0, RZ, RZ, UR5 ;  /* 0x00000005ff007e24 */ /* 0x000fce000f8e00ff */
.L_x_25:
[----:B------:R-:W-:Y:S05]  /*2980*/  @!P0 BRA `(.L_x_19) ;  /* 0x0000000000048947 */ /* 0x000fea0003800000 */
[----:B------:R-:W-:Y:S01]  /*2990*/  BPT.TRAP 0x1 ;  /* 0x000000040000795c */ /* 0x000fe20000300000 */
.L_x_19:
[----:B------:R-:W0:Y:S01]  /*29a0*/  S2UR UR5, SR_CgaCtaId ;  /* 0x00000000000579c3 */ /* 0x000e220000008800 */
[----:B------:R-:W-:Y:S01]  /*29b0*/  UMOV UR4, 0x400 ;  /* 0x0000040000047882 */ /* 0x000fe20000000000 */
[----:B------:R-:W-:Y:S01]  /*29c0*/  SHF.L.U32 R4, R0, 0x1f, RZ ;  /* 0x0000001f00047819 */ /* 0x000fe200000006ff */
[----:B0-----:R-:W-:-:S04]  /*29d0*/  ULEA UR13, UR5, UR4, 0x18 ;  /* 0x00000004050d7291 */ /* 0x001fc8000f8ec03f */
[----:B------:R-:W-:-:S09]  /*29e0*/  ULEA UR4, UR9, UR13, 0x3 ;  /* 0x0000000d09047291 */ /* 0x000fd2000f8e183f */
[----:B------:R0:W1:Y:S01]  /*29f0*/  SYNCS.PHASECHK.TRANS64.TRYWAIT P1, [UR4], R4 ;  /* 0x00000004ff0075a7 */ /* 0x0000620008020144 */
[----:B------:R-:W-:Y:S05]  /*2a00*/  @!P0 BRA `(.L_x_20) ;  /* 0x0000000000048947 */ /* 0x000fea0003800000 */
[----:B------:R-:W-:Y:S01]  /*2a10*/  BPT.TRAP 0x1 ;  /* 0x000000040000795c */ /* 0x000fe20000300000 */
.L_x_20:
[----:B-1----:R-:W-:Y:S05]  /*2a20*/  @P1 BRA `(.L_x_21) ;  /* 0x0000000000081947 */ /* 0x002fea0003800000 */
[----:B------:R-:W1:Y:S02]  /*2a30*/  SYNCS.PHASECHK.TRANS64.TRYWAIT P1, [UR4], R4 ;  /* 0x00000004ff0075a7 */ /* 0x000e640008020144 */
[----:B-1----:R-:W-:Y:S05]  /*2a40*/  @!P1 BRA `(.L_x_22) ;  /* 0x0000015000349947 */ /* 0x002fea0003800000 */
.L_x_21:
        /* <DEDUP_REMOVED lines=64> */
[----:B--2---:R-:W2:Y:S04]  /*2e50*/  LDL.LU.64 R24, [R1] ;  /* 0x0000000001187983 */ /* 0x004ea80000300a00 */
        /* <DEDUP_REMOVED lines=63> */
[----:B------:R-:W-:-:S02]  /*3250*/  ULEA UR11, UR9, UR45, 0xa ;  /* 0x0000002d090b7291 */ /* 0x000fc4000f8e503f */
[----:B------:R-:W-:Y:S01]  /*3260*/  ULEA UR12, UR9, UR8, 0xa ;  /* 0x00000008090c7291 */ /* 0x000fe2000f8e503f */
[----:B------:R-:W-:Y:S01]  /*3270*/  UMOV UR5, 0x40000040 ;  /* 0x4000004000057882 */ /* 0x000fe20000000000 */
[----:B------:R-:W-:-:S03]  /*3280*/  UMOV UR7, 0x40000040 ;  /* 0x4000004000077882 */ /* 0x000fc60000000000 */
[----:B------:R-:W-:Y:S02]  /*3290*/  UMOV UR4, UR11 ;  /* 0x0000000b00047c82 */ /* 0x000fe40008000000 */
[----:B------:R-:W-:Y:S01]  /*32a0*/  UMOV UR6, UR12 ;  /* 0x0000000c00067c82 */ /* 0x000fe20008000000 */
[----:B--2---:R-:W-:-:S06]  /*32b0*/  WARPGROUP.ARRIVE ;  /* 0x00000000000079c5 */ /* 0x004fcc0000000000 */
[----:B------:R-:W-:Y:S03]  /*32c0*/  HGMMA.64x256x16.F32 R24, gdesc[UR4].tnspA.tnspB, R24, gsb0 ;  /* 0x63e00000041879f0 */ /* 0x000fe60008000818 */
[----:B------:R-:W-:Y:S02]  /*32d0*/  WARPGROUP.DEPBAR.LE gsb0, 0x0 ;  /* 0x00008000000079c5 */ /* 0x000fe40000010000 */
[----:B------:R-:W-:Y:S01]  /*32e0*/  STL.64 [R1], R24 ;  /* 0x0000001801007387 */ /* 0x000fe20000100a00 */
[----:B-1----:R-:W-:Y:S01]  /*32f0*/  IMAD.MOV.U32 R5, RZ, RZ, R150 ;  /* 0x000000ffff057224 */ /* 0x002fe200078e0096 */
[----:B------:R-:W-:Y:S01]  /*3300*/  MOV R8, R147 ;  /* 0x0000009300087202 */ /* 0x000fe20000000f00 */
[----:B0-----:R-:W-:Y:S01]  /*3310*/  IMAD.MOV.U32 R4, RZ, RZ, R151 ;  /* 0x000000ffff047224 */ /* 0x001fe200078e0097 */
        /* <DEDUP_REMOVED lines=44> */
[----:B------:R0:W-:Y:S01]  /*35e0*/  STL.64 [R1+0x60], R48 ;  /* 0x0000603001007387 */ /* 0x0001e20000100a00 */
[----:B------:R-:W-:Y:S01]  /*35f0*/  IMAD.MOV.U32 R206, RZ, RZ, R122 ;  /* 0x000000ffffce7224 */ /* 0x000fe200078e007a */
[----:B------:R-:W-:Y:S01]  /*3600*/  MOV R159, R75 ;  /* 0x0000004b009f7202 */ /* 0x000fe20000000f00 */
[----:B------:R-:W-:Y:S01]  /*3610*/  IMAD.MOV.U32 R204, RZ, RZ, R120 ;  /* 0x000000ffffcc7224 */ /* 0x000fe200078e0078 */
[----:B------:R-:W2:Y:S01]  /*3620*/  LDL.LU.64 R150, [R1+0x4b8] ;  /* 0x0004b80001967983 */ /* 0x000ea20000300a00 */
        /* <DEDUP_REMOVED lines=16> */
[----:B------:R-:W-:-:S02]  /*3730*/  IMAD.MOV.U32 R194, RZ, RZ, R110 ;  /* 0x000000ffffc27224 */ /* 0x000fc400078e006e */
[----:B------:R-:W-:Y:S01]  /*3740*/  IMAD.MOV.U32 R192, RZ, RZ, R108 ;  /* 0x000000ffffc07224 */ /* 0x000fe200078e006c */
[----:B------:R-:W2:Y:S01]  /*3750*/  LDL.LU.64 R140, [R1+0x490] ;  /* 0x00049000018c7983 */ /* 0x000ea20000300a00 */
[----:B------:R-:W-:Y:S02]  /*3760*/  IMAD.MOV.U32 R193, RZ, RZ, R109 ;  /* 0x000000ffffc17224 */ /* 0x000fe400078e006d */
[----:B------:R-:W-:Y:S01]  /*3770*/  IMAD.MOV.U32 R190, RZ, RZ, R106 ;  /* 0x000000ffffbe7224 */ /* 0x000fe200078e006a */
[----:B------:R-:W2:Y:S01]  /*3780*/  LDL.LU.64 R138, [R1+0x488] ;  /* 0x00048800018a7983 */ /* 0x000ea20000300a00 */
[----:B------:R-:W-:Y:S02]  /*3790*/  IMAD.MOV.U32 R191, RZ, RZ, R107 ;  /* 0x000000ffffbf7224 */ /* 0x000fe400078e006b */
        /* <DEDUP_REMOVED lines=68> */
[----:B------:R-:W-:-:S03]  /*3be0*/  IMAD.MOV.U32 R235, RZ, RZ, R50 ;  /* 0x000000ffffeb7224 */ /* 0x000fc600078e0032 */
        /* <DEDUP_REMOVED lines=21> */
[----:B0-----:R-:W2:Y:S04]  /*3d40*/  LDL.LU.64 R48, [R1+0x320] ;  /* 0x0003200001307983 */ /* 0x001ea80000300a00 */
        /* <DEDUP_REMOVED lines=13> */
[----:B------:R-:W-:-:S02]  /*3e20*/  UMOV UR5, 0x40000040 ;  /* 0x4000004000057882 */ /* 0x000fc40000000000 */
[----:B-----5:R-:W-:Y:S01]  /*3e30*/  STL [R1+0x2b8], R160 ;  /* 0x0002b8a001007387 */ /* 0x020fe20000100800 */
[----:B--2---:R-:W-:-:S06]  /*3e40*/  WARPGROUP.ARRIVE ;  /* 0x00000000000079c5 */ /* 0x004fcc0000000000 */
[----:B------:R-:W-:Y:S03]  /*3e50*/  HGMMA.64x256x16.F32 R24, gdesc[UR4].tnspA.tnspB, R24, gsb0 ;  /* 0x63e00000041879f0 */ /* 0x000fe60008000818 */
        /* <DEDUP_REMOVED lines=57> */
[----:B------:R-:W-:-:S02]  /*41f0*/  IMAD.MOV.U32 R139, RZ, RZ, R230 ;  /* 0x000000ffff8b7224 */ /* 0x000fc400078e00e6 */
[----:B------:R-:W-:Y:S01]  /*4200*/  IMAD.MOV.U32 R140, RZ, RZ, R229 ;  /* 0x000000ffff8c7224 */ /* 0x000fe200078e00e5 */
[----:B------:R-:W-:Y:S01]  /*4210*/  MOV R229, R10 ;  /* 0x0000000a00e57202 */ /* 0x000fe20000000f00 */
[----:B------:R-:W-:Y:S02]  /*4220*/  IMAD.MOV.U32 R142, RZ, RZ, R227 ;  /* 0x000000ffff8e7224 */ /* 0x000fe400078e00e3 */
[----:B------:R-:W-:Y:S02]  /*4230*/  IMAD.MOV.U32 R143, RZ, RZ, R226 ;  /* 0x000000ffff8f7224 */ /* 0x000fe400078e00e2 */
[----:B------:R-:W-:Y:S02]  /*4240*/  IMAD.MOV.U32 R144, RZ, RZ, R225 ;  /* 0x000000ffff907224 */ /* 0x000fe400078e00e1 */
[----:B------:R-:W-:Y:S02]  /*4250*/  IMAD.MOV.U32 R145, RZ, RZ, R224 ;  /* 0x000000ffff917224 */ /* 0x000fe400078e00e0 */
[----:B------:R-:W-:Y:S01]  /*4260*/  IMAD.MOV.U32 R146, RZ, RZ, R223 ;  /* 0x000000ffff927224 */ /* 0x000fe200078e00df */
[----:B------:R-:W-:Y:S01]  /*4270*/  MOV R223, R17 ;  /* 0x0000001100df7202 */ /* 0x000fe20000000f00 */
[----:B------:R-:W-:-:S02]  /*4280*/  IMAD.MOV.U32 R148, RZ, RZ, R221 ;  /* 0x000000ffff947224 */ /* 0x000fc400078e00dd */
[----:B------:R-:W-:Y:S02]  /*4290*/  IMAD.MOV.U32 R149, RZ, RZ, R220 ;  /* 0x000000ffff957224 */ /* 0x000fe400078e00dc */
[----:B------:R-:W-:Y:S02]  /*42a0*/  IMAD.MOV.U32 R150, RZ, RZ, R219 ;  /* 0x000000ffff967224 */ /* 0x000fe400078e00db */
[----:B------:R-:W-:Y:S02]  /*42b0*/  IMAD.MOV.U32 R151, RZ, RZ, R218 ;  /* 0x000000ffff977224 */ /* 0x000fe400078e00da */
[----:B------:R-:W-:Y:S01]  /*42c0*/  IMAD.MOV.U32 R160, RZ, RZ, R217 ;  /* 0x000000ffffa07224 */ /* 0x000fe200078e00d9 */
[----:B------:R-:W-:Y:S01]  /*42d0*/  MOV R217, R23 ;  /* 0x0000001700d97202 */ /* 0x000fe20000000f00 */
        /* <DEDUP_REMOVED lines=14> */
[----:B------:R-:W-:Y:S01]  /*43c0*/  IMAD.MOV.U32 R234, RZ, RZ, R5 ;  /* 0x000000ffffea7224 */ /* 0x000fe200078e0005 */
[----:B------:R-:W-:Y:S02]  /*43d0*/  UIADD3 UR4, UR11, 0x80, URZ ;  /* 0x000000800b047890 */ /* 0x000fe4000fffe03f */
[----:B------:R-:W-:Y:S01]  /*43e0*/  UIADD3 UR6, UR12, 0x80, URZ ;  /* 0x000000800c067890 */ /* 0x000fe2000fffe03f */
[----:B------:R-:W-:Y:S01]  /*43f0*/  UMOV UR5, 0x40000040 ;  /* 0x4000004000057882 */ /* 0x000fe20000000000 */
[----:B------:R-:W-:Y:S01]  /*4400*/  UMOV UR7, 0x40000040 ;  /* 0x4000004000077882 */ /* 0x000fe20000000000 */
        /* <DEDUP_REMOVED lines=96> */
[----:B------:R-:W-:Y:S01]  /*4a10*/  BPT.TRAP 0x1 ;  /* 0x000000040000795c */ /* 0x000fe20000300000 */
.L_x_23:
[----:B------:R-:W-:Y:S02]  /*4a20*/  UISETP.GT.U32.AND UP0, UPT, UR40, 0x1, UPT ;  /* 0x000000012800788c */ /* 0x000fe4000bf04070 */
[----:B------:R-:W-:-:S04]  /*4a30*/  ULEA UR4, UR10, UR13, 0x3 ;  /* 0x0000000d0a047291 */ /* 0x000fc8000f8e183f */
[----:B------:R-:W-:Y:S01]  /*4a40*/  UIADD3 UR4, UR4, 0x38, URZ ;  /* 0x0000003804047890 */ /* 0x000fe2000fffe03f */
[----:B------:R-:W-:-:S03]  /*4a50*/  PLOP3.LUT P1, PT, PT, PT, UP0, 0x80, 0x0 ;  /* 0x000000000000781c */ /* 0x000fc60003f2f008 */
[----:B------:R-:W-:-:S09]  /*4a60*/  UPRMT UR4, URZ, 0x654, UR4 ;  /* 0x000006543f047896 */ /* 0x000fd20008000004 */
[----:B------:R-:W-:Y:S01]  /*4a70*/  SYNCS.ARRIVE.TRANS64.RED.A1T0 RZ, [UR4], RZ ;  /* 0x000000ffffff79a7 */ /* 0x000fe20008100404 */
[----:B------:R-:W-:Y:S05]  /*4a80*/  @P1 BRA `(.L_x_24) ;  /* 0x0000000000041947 */ /* 0x000fea0003800000 */
[----:B------:R-:W-:Y:S01]  /*4a90*/  BPT.TRAP 0x1 ;  /* 0x000000040000795c */ /* 0x000fe20000300000 */
.L_x_24:
[----:B------:R-:W-:Y:S01]  /*4aa0*/  UIADD3 UR9, UR9, 0x1, URZ ;  /* 0x0000000109097890 */ /* 0x000fe2000fffe03f */
[C---:B------:R-:W-:Y:S01]  /*4ab0*/  ISETP.GT.AND P1, PT, R3.reuse, 0x1, PT ;  /* 0x000000010300780c */ /* 0x040fe20003f24270 */
[----:B------:R-:W-:Y:S01]  /*4ac0*/  UIADD3 UR10, UR10, 0x1, URZ ;  /* 0x000000010a0a7890 */ /* 0x000fe2000fffe03f */
[----:B------:R-:W-:Y:S01]  /*4ad0*/  VIADD R3, R3, 0xffffffff ;  /* 0xffffffff03037836 */ /* 0x000fe20000000000 */
[----:B------:R-:W-:Y:S02]  /*4ae0*/  UISETP.NE.AND UP0, UPT, UR9, 0x7, UPT ;  /* 0x000000070900788c */ /* 0x000fe4000bf05270 */
[----:B------:R-:W-:Y:S02]  /*4af0*/  UISETP.NE.AND UP1, UPT, UR10, 0x7, UPT ;  /* 0x000000070a00788c */ /* 0x000fe4000bf25270 */
[----:B------:R-:W-:Y:S02]  /*4b00*/  USEL UR4, URZ, 0x1, UP0 ;  /* 0x000000013f047887 */ /* 0x000fe40008000000 */
[----:B------:R-:W-:-:S02]  /*4b10*/  USEL UR9, UR9, URZ, UP0 ;  /* 0x0000003f09097287 */ /* 0x000fc40008000000 */
[----:B------:R-:W-:Y:S02]  /*4b20*/  USEL UR10, UR10, URZ, UP1 ;  /* 0x0000003f0a0a7287 */ /* 0x000fe40008800000 */
[----:B------:R-:W-:Y:S01]  /*4b30*/  LOP3.LUT R0, R0, UR4, RZ, 0x3c, !PT ;  /* 0x0000000400007c12 */ /* 0x000fe2000f8e3cff */
[----:B------:R-:W-:Y:S09]  /*4b40*/  @P1 BRA `(.L_x_25) ;  /* 0xffffffdc008c1947 */ /* 0x000ff2000383ffff */
.L_x_18:
[----:B------:R-:W0:Y:S02]  /*4b50*/  LDC R0, c[0x0][0x28c] ;  /* 0x0000a300ff007b82 */ /* 0x000e240000000800 */
[----:B0-----:R-:W-:-:S13]  /*4b60*/  ISETP.GE.AND P1, PT, R0, 0x1, PT ;  /* 0x000000010000780c */ /* 0x001fda0003f26270 */
[----:B------:R-:W-:Y:S05]  /*4b70*/  @!P1 BRA `(.L_x_26) ;  /* 0x0000000000549947 */ /* 0x000fea0003800000 */
[----:B------:R-:W-:Y:S05]  /*4b80*/  @!P0 BRA `(.L_x_27) ;  /* 0x0000000000048947 */ /* 0x000fea0003800000 */
[----:B------:R-:W-:Y:S01]  /*4b90*/  BPT.TRAP 0x1 ;  /* 0x000000040000795c */ /* 0x000fe20000300000 */
.L_x_27:
[----:B------:R-:W-:Y:S01]  /*4ba0*/  UISETP.LT.AND UP0, UPT, UR44, 0x1, UPT ;  /* 0x000000012c00788c */ /* 0x000fe2000bf01270 */
[----:B------:R-:W0:Y:S03]  /*4bb0*/  S2UR UR7, SR_CgaCtaId ;  /* 0x00000000000779c3 */ /* 0x000e260000008800 */
[----:B------:R-:W-:Y:S02]  /*4bc0*/  USEL UR6, UR44, 0x1, UP0 ;  /* 0x000000012c067887 */ /* 0x000fe40008000000 */
[----:B------:R-:W-:Y:S02]  /*4bd0*/  UISETP.GT.U32.AND UP0, UPT, UR40, 0x1, UPT ;  /* 0x000000012800788c */ /* 0x000fe4000bf04070 */
[----:B------:R-:W-:-:S04]  /*4be0*/  UIADD3 UR6, UR39, UR44, -UR6 ;  /* 0x0000002c27067290 */ /* 0x000fc8000fffe806 */
[----:B------:R-:W-:Y:S01]  /*4bf0*/  UIMAD.WIDE.U32 UR4, UR6, 0x24924925, URZ ;  /* 0x24924925060478a5 */ /* 0x000fe2000f8e003f */
[----:B------:R-:W-:-:S03]  /*4c00*/  PLOP3.LUT P0, PT, PT, PT, UP0, 0x80, 0x0 ;  /* 0x000000000000781c */ /* 0x000fc60003f0f008 */
[----:B------:R-:W-:-:S04]  /*4c10*/  UIADD3 UR4, UR6, -UR5, URZ ;  /* 0x8000000506047290 */ /* 0x000fc8000fffe03f */
[----:B------:R-:W-:-:S03]  /*4c20*/  ULEA.HI UR4, UR4, UR5, URZ, 0x1f ;  /* 0x0000000504047291 */ /* 0x000fc6000f8ff83f */
[----:B------:R-:W-:Y:S01]  /*4c30*/  UMOV UR5, 0x400 ;  /* 0x0000040000057882 */ /* 0x000fe20000000000 */
[----:B------:R-:W-:Y:S02]  /*4c40*/  USHF.R.U32.HI UR4, URZ, 0x2, UR4 ;  /* 0x000000023f047899 */ /* 0x000fe40008011604 */
[----:B0-----:R-:W-:Y:S02]  /*4c50*/  ULEA UR5, UR7, UR5, 0x18 ;  /* 0x0000000507057291 */ /* 0x001fe4000f8ec03f */
[----:B------:R-:W-:-:S04]  /*4c60*/  UIMAD UR4, UR4, -0x7, UR6 ;  /* 0xfffffff9040478a4 */ /* 0x000fc8000f8e0206 */
[----:B------:R-:W-:-:S04]  /*4c70*/  ULEA UR4, UR4, UR5, 0x3 ;  /* 0x0000000504047291 */ /* 0x000fc8000f8e183f */
[----:B------:R-:W-:-:S04]  /*4c80*/  UIADD3 UR4, UR4, 0x38, URZ ;  /* 0x0000003804047890 */ /* 0x000fc8000fffe03f */
[----:B------:R-:W-:-:S09]  /*4c90*/  UPRMT UR4, URZ, 0x654, UR4 ;  /* 0x000006543f047896 */ /* 0x000fd20008000004 */
[----:B------:R-:W-:Y:S01]  /*4ca0*/  SYNCS.ARRIVE.TRANS64.RED.A1T0 RZ, [UR4], RZ ;  /* 0x000000ffffff79a7 */ /* 0x000fe20008100404 */
[----:B------:R-:W-:Y:S05]  /*4cb0*/  @P0 BRA `(.L_x_26) ;  /* 0x0000000000040947 */ /* 0x000fea0003800000 */
[----:B------:R-:W-:Y:S01]  /*4cc0*/  BPT.TRAP 0x1 ;  /* 0x000000040000795c */ /* 0x000fe20000300000 */
.L_x_26:
[----:B------:R-:W0:Y:S01]  /*4cd0*/  S2R R8, SR_TID.X ;  /* 0x0000000000087919 */ /* 0x000e220000002100 */
[----:B-----5:R-:W-:Y:S01]  /*4ce0*/  LOP3.LUT R4, R160, 0x1, RZ, 0xc0, !PT ;  /* 0x00000001a0047812 */ /* 0x020fe200078ec0ff */
[----:B------:R-:W-:Y:S01]  /*4cf0*/  IMAD.MOV.U32 R19, RZ, RZ, 0x6540 ;  /* 0x00006540ff137424 */ /* 0x000fe200078e00ff */
[----:B------:R-:W-:Y:S01]  /*4d00*/  USHF.R.S32.HI UR10, URZ, 0x1f, UR43 ;  /* 0x0000001f3f0a7899 */ /* 0x000fe2000801142b */
[----:B------:R-:W-:Y:S02]  /*4d10*/  ULDC.64 UR8, c[0x0][0x5d0] ;  /* 0x0001740000087ab9 */ /* 0x000fe40000000a00 */
[----:B------:R-:W-:Y:S01]  /*4d20*/  IMAD.SHL.U32 R3, R4, 0x40, RZ ;  /* 0x0000004004037824 */ /* 0x000fe200078e00ff */
[----:B------:R-:W-:Y:S02]  /*4d30*/  UIMAD UR4, UR10, UR8, URZ ;  /* 0x000000080a0472a4 */ /* 0x000fe4000f8e023f */
[----:B------:R-:W-:Y:S01]  /*4d40*/  IMAD.U32 R6, RZ, RZ, UR8 ;  /* 0x00000008ff067e24 */ /* 0x000fe2000f8e00ff */
[----:B------:R-:W-:Y:S01]  /*4d50*/  UIMAD.WIDE UR6, UR41, 0x100, URZ ;  /* 0x00000100290678a5 */ /* 0x000fe2000f8e023f */
[----:B------:R-:W-:Y:S01]  /*4d60*/  ULDC UR8, c[0x0][0x288] ;  /* 0x0000a20000087ab9 */ /* 0x000fe20000000800 */
[----:B------:R-:W-:-:S02]  /*4d70*/  UIMAD UR4, UR43, UR9, UR4 ;  /* 0x000000092b0472a4 */ /* 0x000fc4000f8e0204 */
[----:B------:R-:W-:Y:S01]  /*4d80*/  USHF.L.U32 UR41, UR41, 0x8, URZ ;  /* 0x0000000829297899 */ /* 0x000fe2000800063f */
[----:B------:R-:W-:Y:S01]  /*4d90*/  ULDC UR9, c[0x0][0x284] ;  /* 0x0000a10000097ab9 */ /* 0x000fe20000000800 */
[----:B------:R-:W-:Y:S01]  /*4da0*/  UIADD3 UR39, UR44, UR39, URZ ;  /* 0x000000272c277290 */ /* 0x000fe2000fffe03f */
[----:B------:R-:W-:Y:S01]  /*4db0*/  IMAD.U32 R17, RZ, RZ, UR9 ;  /* 0x00000009ff117e24 */ /* 0x000fe2000f8e00ff */
[----:B------:R-:W-:Y:S02]  /*4dc0*/  UISETP.GE.U32.AND UP1, UPT, UR44, 0x7, UPT ;  /* 0x000000072c00788c */ /* 0x000fe4000bf26070 */
[----:B------:R-:W-:-:S04]  /*4dd0*/  UISETP.GT.U32.AND UP0, UPT, UR39, 0x6, UPT ;  /* 0x000000062700788c */ /* 0x000fc8000bf04070 */
[----:B------:R-:W-:Y:S01]  /*4de0*/  UISETP.LT.U32.AND UP0, UPT, UR44, 0x7, UP0 ;  /* 0x000000072c00788c */ /* 0x000fe20008701070 */
[C---:B0-----:R-:W-:Y:S01]  /*4df0*/  IMAD.SHL.U32 R18, R8.reuse, 0x2, RZ ;  /* 0x0000000208127824 */ /* 0x041fe200078e00ff */
[----:B------:R-:W-:Y:S02]  /*4e00*/  SHF.R.U32.HI R0, RZ, 0x2, R8 ;  /* 0x00000002ff007819 */ /* 0x000fe40000011608 */
[----:B------:R-:W-:Y:S02]  /*4e10*/  LOP3.LUT R5, R8, 0x60, RZ, 0xc0, !PT ;  /* 0x0000006008057812 */ /* 0x000fe400078ec0ff */
[----:B------:R-:W-:Y:S02]  /*4e20*/  LOP3.LUT R18, R18, 0x6, RZ, 0xc0, !PT ;  /* 0x0000000612127812 */ /* 0x000fe400078ec0ff */
[----:B------:R-:W-:Y:S02]  /*4e30*/  LOP3.LUT R0, R0, 0x7, RZ, 0xc0, !PT ;  /* 0x0000000700007812 */ /* 0x000fe400078ec0ff */
[----:B------:R-:W-:Y:S01]  /*4e40*/  PRMT R18, R18, R19, UR42 ;  /* 0x0000002a12127e16 */ /* 0x000fe20008000013 */
[----:B------:R-:W-:Y:S01]  /*4e50*/  USHF.L.U32 UR42, UR42, 0x8, URZ ;  /* 0x000000082a2a7899 */ /* 0x000fe2000800063f */
[----:B------:R-:W-:-:S02]  /*4e60*/  SHF.R.U32.HI R5, RZ, 0x1, R5 ;  /* 0x00000001ff057819 */ /* 0x000fc40000011605 */
[----:B------:R-:W-:Y:S01]  /*4e70*/  SHF.R.S32.HI R19, RZ, 0x1f, R18 ;  /* 0x0000001fff137819 */ /* 0x000fe20000011412 */
[----:B------:R-:W-:Y:S01]  /*4e80*/  UISETP.GE.AND UP2, UPT, UR42, UR8, UPT ;  /* 0x000000082a00728c */ /* 0x000fe2000bf46270 */
[--C-:B------:R-:W-:Y:S02]  /*4e90*/  LOP3.LUT R3, R3, 0x40, R0.reuse, 0xe2, !PT ;  /* 0x0000004003037812 */ /* 0x100fe400078ee200 */
[----:B------:R-:W-:Y:S01]  /*4ea0*/  IADD3 R0, RZ, -R5, -R0 ;  /* 0x80000005ff007210 */ /* 0x000fe20007ffe800 */
[----:B------:R-:W-:Y:S01]  /*4eb0*/  IMAD.WIDE.U32 R6, R6, UR43, R18 ;  /* 0x0000002b06067c25 */ /* 0x000fe2000f8e0012 */
[----:B------:R-:W-:Y:S01]  /*4ec0*/  UISETP.GE.OR UP2, UPT, UR41, UR9, UP2 ;  /* 0x000000092900728c */ /* 0x000fe20009746670 */
[----:B------:R-:W-:Y:S02]  /*4ed0*/  LOP3.LUT R3, R3, UR6, R5, 0xfe, !PT ;  /* 0x0000000603037c12 */ /* 0x000fe4000f8efe05 */
[----:B------:R-:W-:Y:S01]  /*4ee0*/  IMAD R0, R4, -0x40, R0 ;  /* 0xffffffc004007824 */ /* 0x000fe200078e0200 */
[----:B------:R-:W-:Y:S01]  /*4ef0*/  IADD3 R7, R7, UR4, RZ ;  /* 0x0000000407077c10 */ /* 0x000fe2000fffe0ff */
[----:B------:R-:W-:Y:S01]  /*4f00*/  UIMAD.WIDE.U32 UR4, UR39, 0x24924925, URZ ;  /* 0x24924925270478a5 */ /* 0x000fe2000f8e003f */
[----:B------:R-:W-:Y:S01]  /*4f10*/  IMAD.MOV.U32 R4, RZ, RZ, -0x2 ;  /* 0xfffffffeff047424 */ /* 0x000fe200078e00ff */
[----:B------:R-:W-:-:S02]  /*4f20*/  PLOP3.LUT P0, PT, PT, PT, UP2, 0x80, 0x0 ;  /* 0x000000000000781c */ /* 0x000fc40003f0f028 */
[----:B------:R-:W-:Y:S01]  /*4f30*/  IADD3 R17, R17, -UR41, R0 ;  /* 0x8000002911117c10 */ /* 0x000fe2000fffe000 */
[----:B------:R-:W-:Y:S01]  /*4f40*/  UIADD3 UR4, UR39, -UR5, URZ ;  /* 0x8000000527047290 */ /* 0x000fe2000fffe03f */
[----:B------:R-:W-:Y:S01]  /*4f50*/  LOP3.LUT R0, R8, 0x3, RZ, 0xc0, !PT ;  /* 0x0000000308007812 */ /* 0x000fe200078ec0ff */
[----:B------:R-:W-:Y:S02]  /*4f60*/  UMOV UR41, 0xffffffff ;  /* 0xffffffff00297882 */ /* 0x000fe40000000000 */
[----:B------:R-:W-:Y:S02]  /*4f70*/  ULEA.HI UR4, UR4, UR5, URZ, 0x1f ;  /* 0x0000000504047291 */ /* 0x000fe4000f8ff83f */
[----:B------:R-:W-:Y:S01]  /*4f80*/  IMAD R0, R0, R4, UR8 ;  /* 0x0000000800007e24 */ /* 0x000fe2000f8e0204 */
[----:B------:R-:W-:Y:S02]  /*4f90*/  USEL UR8, URZ, 0x1, !UP0 ;  /* 0x000000013f087887 */ /* 0x000fe4000c000000 */
[----:B------:R-:W-:Y:S01]  /*4fa0*/  USHF.R.U32.HI UR4, URZ, 0x2, UR4 ;  /* 0x000000023f047899 */ /* 0x000fe20008011604 */
[----:B------:R-:W-:Y:S01]  /*4fb0*/  VIADD R0, R0, -UR42 ;  /* 0x8000002a00007c36 */ /* 0x000fe20008000000 */
[----:B------:R-:W-:-:S02]  /*4fc0*/  ULOP3.LUT UR38, UR38, UR8, URZ, 0x3c, !UPT ;  /* 0x0000000826267292 */ /* 0x000fc4000f8e3c3f */
[----:B------:R-:W-:Y:S02]  /*4fd0*/  UIMAD UR39, UR4, -0x7, UR39 ;  /* 0xfffffff9042778a4 */ /* 0x000fe4000f8e0227 */
[----:B------:R-:W-:Y:S01]  /*4fe0*/  @UP1 ULOP3.LUT UR38, UR38, 0x1, UR4, 0x78, !UPT ;  /* 0x0000000126261892 */ /* 0x000fe2000f8e7804 */
[----:B------:R-:W-:Y:S11]  /*4ff0*/  @P0 BRA `(.L_x_28) ;  /* 0x0000010400d80947 */ /* 0x000ff60003800000 */
[----:B------:R-:W-:Y:S01]  /*5000*/  FSETP.NEU.AND P0, PT, R16, RZ, PT ;  /* 0x000000ff1000720b */ /* 0x000fe20003f0d000 */
[----:B------:R-:W-:Y:S01]  /*5010*/  ULDC.64 UR8, c[0x0][0x5c8] ;  /* 0x0001720000087ab9 */ /* 0x000fe20000000a00 */
[----:B------:R-:W-:Y:S01]  /*5020*/  ISETP.GT.AND P3, PT, R17, RZ, PT ;  /* 0x000000ff1100720c */ /* 0x000fe20003f64270 */
[----:B------:R-:W-:Y:S01]  /*5030*/  UIMAD UR4, UR7, UR8, URZ ;  /* 0x00000008070472a4 */ /* 0x000fe2000f8e023f */
[----:B------:R-:W-:Y:S01]  /*5040*/  IMAD.U32 R10, RZ, RZ, UR9 ;  /* 0x00000009ff0a7e24 */ /* 0x000fe2000f8e00ff */
[----:B------:R-:W-:Y:S01]  /*5050*/  BSSY B0, `(.L_x_28) ;  /* 0x0001070000007945 */ /* 0x000fe20003800000 */
[----:B------:R-:W-:Y:S01]  /*5060*/  IMAD.WIDE.U32 R6, R3, UR8, R6 ;  /* 0x0000000803067c25 */ /* 0x000fe2000f8e0006 */
[----:B------:R-:W-:-:S03]  /*5070*/  ISETP.GT.AND P1, PT, R0, RZ, P3 ;  /* 0x000000ff0000720c */ /* 0x000fc60001f24270 */
[----:B------:R-:W-:-:S04]  /*5080*/  IMAD R10, R3, R10, UR4 ;  /* 0x00000004030a7e24 */ /* 0x000fc8000f8e020a */
[----:B------:R-:W-:Y:S01]  /*5090*/  IMAD.IADD R10, R7, 0x1, R10 ;  /* 0x00000001070a7824 */ /* 0x000fe200078e020a */
[----:B------:R-:W-:Y:S06]  /*50a0*/  @!P0 BRA `(.L_x_29) ;  /* 0x000000b800108947 */ /* 0x000fec0003800000 */
[----:B------:R-:W0:Y:S01]  /*50b0*/  LDC.64 R22, c[0x0][0x5b8] ;  /* 0x00016e00ff167b82 */ /* 0x000e220000000a00 */
[----:B------:R-:W2:Y:S01]  /*50c0*/  LDL.LU R11, [R1] ;  /* 0x00000000010b7983 */ /* 0x000ea20000300800 */
[----:B------:R-:W-:-:S06]  /*50d0*/  ULDC.64 UR4, c[0x0][0x5c0] ;  /* 0x0001700000047ab9 */ /* 0x000fcc0000000a00 */
[----:B------:R-:W1:Y:S08]  /*50e0*/  LDC.64 R14, c[0x0][0x5b0] ;  /* 0x00016c00ff0e7b82 */ /* 0x000e700000000a00 */
[----:B------:R-:W3:Y:S01]  /*50f0*/  LDC.64 R12, c[0x0][0x5a8] ;  /* 0x00016a00ff0c7b82 */ /* 0x000ee20000000a00 */
[C---:B0-----:R-:W-:Y:S02]  /*5100*/  IMAD R157, R22.reuse, UR10, RZ ;  /* 0x0000000a169d7c24 */ /* 0x041fe4000f8e02ff */
[----:B------:R-:W-:-:S04]  /*5110*/  IMAD.WIDE.U32 R152, R22, UR43, R18 ;  /* 0x0000002b16987c25 */ /* 0x000fc8000f8e0012 */
[----:B------:R-:W-:Y:S02]  /*5120*/  IMAD R157, R23, UR43, R157 ;  /* 0x0000002b179d7c24 */ /* 0x000fe4000f8e029d */
[----:B-1----:R-:W-:Y:S02]  /*5130*/  IMAD R156, R14, UR7, RZ ;  /* 0x000000070e9c7c24 */ /* 0x002fe4000f8e02ff */
[----:B------:R-:W-:Y:S01]  /*5140*/  IMAD.MOV.U32 R20, RZ, RZ, R152 ;  /* 0x000000ffff147224 */ /* 0x000fe200078e0098 */
[----:B------:R-:W-:Y:S01]  /*5150*/  IADD3 R21, R153, R157, RZ ;  /* 0x0000009d99157210 */ /* 0x000fe20007ffe0ff */
[C---:B------:R-:W-:Y:S02]  /*5160*/  IMAD R156, R3.reuse, R15, R156 ;  /* 0x0000000f039c7224 */ /* 0x040fe400078e029c */
[----:B------:R-:W-:-:S04]  /*5170*/  IMAD.WIDE.U32 R4, R3, R14, R20 ;  /* 0x0000000e03047225 */ /* 0x000fc800078e0014 */
[----:B------:R-:W-:Y:S01]  /*5180*/  IMAD.IADD R5, R5, 0x1, R156 ;  /* 0x0000000105057824 */ /* 0x000fe200078e029c */
[----:B---3--:R-:W-:-:S04]  /*5190*/  LEA R8, P0, R4, R12, 0x1 ;  /* 0x0000000c04087211 */ /* 0x008fc800078008ff */
[----:B------:R-:W-:-:S05]  /*51a0*/  LEA.HI.X R9, R4, R13, R5, 0x1, P0 ;  /* 0x0000000d04097211 */ /* 0x000fca00000f0c05 */
[----:B------:R-:W3:Y:S01]  /*51b0*/  @P1 LDG.E.LTC128B.U16 R23, desc[UR36][R8.64] ;  /* 0x0000002408171981 */ /* 0x000ee2000c1e1520 */
[----:B------:R-:W-:Y:S01]  /*51c0*/  BSSY B1, `(.L_x_30) ;  /* 0x0000011000017945 */ /* 0x000fe20003800000 */
[----:B---3--:R-:W-:-:S05]  /*51d0*/  HADD2.F32 R4, -RZ, R23.H0_H0 ;  /* 0x20000017ff047230 */ /* 0x008fca0000004100 */
[----:B------:R-:W-:-:S04]  /*51e0*/  FMUL R4, R4, R16 ;  /* 0x0000001004047220 */ /* 0x000fc80000400000 */
[----:B--2---:R-:W-:Y:S01]  /*51f0*/  FFMA R7, R11, R2, R4 ;  /* 0x000000020b077223 */ /* 0x004fe20000000004 */
[----:B------:R-:W-:-:S04]  /*5200*/  LEA R4, P0, R6, UR4, 0x1 ;  /* 0x0000000406047c11 */ /* 0x000fc8000f8008ff */
[----:B------:R-:W-:Y:S02]  /*5210*/  LEA.HI.X R5, R6, UR5, R10, 0x1, P0 ;  /* 0x0000000506057c11 */ /* 0x000fe400080f0c0a */
[----:B------:R-:W-:-:S05]  /*5220*/  F2FP.F16.F32.PACK_AB R6, RZ, R7 ;  /* 0x00000007ff06723e */ /* 0x000fca00000000ff */
[----:B------:R0:W-:Y:S02]  /*5230*/  @P1 STG.E.U16 desc[UR36][R4.64], R6 ;  /* 0x0000000604001986 */ /* 0x0001e4000c101524 */
[----:B0-----:R-:W-:-:S04]  /*5240*/  IMAD.WIDE.U32 R6, R3, R14, R18 ;  /* 0x0000000e03067225 */ /* 0x001fc800078e0012 */
[----:B------:R-:W-:Y:S02]  /*5250*/  IMAD.IADD R7, R156, 0x1, R7 ;  /* 0x000000019c077824 */ /* 0x000fe400078e0207 */
[----:B------:R-:W-:-:S04]  /*5260*/  IMAD.WIDE.U32 R6, R22, UR43, R6 ;  /* 0x0000002b16067c25 */ /* 0x000fc8000f8e0006 */
[----:B------:R-:W-:Y:S01]  /*5270*/  IMAD.IADD R7, R157, 0x1, R7 ;  /* 0x000000019d077824 */ /* 0x000fe200078e0207 */
[----:B------:R-:W-:-:S04]  /*5280*/  LEA R10, P0, R6, R12, 0x1 ;  /* 0x0000000c060a7211 */ /* 0x000fc800078008ff */
[----:B------:R-:W-:Y:S02]  /*5290*/  LEA.HI.X R11, R6, R13, R7, 0x1, P0 ;  /* 0x0000000d060b7211 */ /* 0x000fe400000f0c07 */
[----:B------:R-:W-:-:S13]  /*52a0*/  ISETP.GT.AND P0, PT, R0, 0x1, P3 ;  /* 0x000000010000780c */ /* 0x000fda0001f04270 */
[----:B------:R-:W-:Y:S05]  /*52b0*/  @!P0 BRA `(.L_x_31) ;  /* 0x0000000000048947 */ /* 0x000fea0003800000 */
[----:B------:R0:W5:Y:S02]  /*52c0*/  LDG.E.LTC128B.U16 R23, desc[UR36][R10.64+0x2] ;  /* 0x000002240a177981 */ /* 0x000164000c1e1520 */
.L_x_31:
[----:B------:R-:W-:Y:S05]  /*52d0*/  BSYNC B1 ;  /* 0x0000000000017941 */ /* 0x000fea0003800000 */
.L_x_30:
[----:B------:R-:W2:Y:S01]  /*52e0*/  LDL.LU R7, [R1+0x4] ;  /* 0x0000040001077983 */ /* 0x000ea20000300800 */
[----:B-----5:R-:W-:Y:S01]  /*52f0*/  HADD2.F32 R6, -RZ, R23.H0_H0 ;  /* 0x20000017ff067230 */ /* 0x020fe20000004100 */
[C---:B------:R-:W-:Y:S01]  /*5300*/  SHF.L.U64.HI R155, R14.reuse, 0x3, R15 ;  /* 0x000000030e9b7819 */ /* 0x040fe2000001020f */
[----:B------:R-:W-:Y:S01]  /*5310*/  IMAD.SHL.U32 R154, R14, 0x8, RZ ;  /* 0x000000080e9a7824 */ /* 0x000fe200078e00ff */
[----:B------:R-:W3:Y:S02]  /*5320*/  LDL.LU R158, [R1+0x8] ;  /* 0x00000800019e7983 */ /* 0x000ee40000300800 */
[----:B------:R-:W-:-:S04]  /*5330*/  FMUL R6, R6, R16 ;  /* 0x0000001006067220 */ /* 0x000fc80000400000 */
[----:B--2---:R-:W-:-:S05]  /*5340*/  FFMA R6, R7, R2, R6 ;  /* 0x0000000207067223 */ /* 0x004fca0000000006 */
[----:B------:R-:W-:-:S05]  /*5350*/  F2FP.F16.F32.PACK_AB R6, RZ, R6 ;  /* 0x00000006ff06723e */ /* 0x000fca00000000ff */
[----:B------:R1:W-:Y:S01]  /*5360*/  @P0 STG.E.U16 desc[UR36][R4.64+0x2], R6 ;  /* 0x0000020604000986 */ /* 0x0003e2000c101524 */
[----:B------:R-:W-:-:S04]  /*5370*/  ISETP.GT.AND P0, PT, R17, 0x8, PT ;  /* 0x000000081100780c */ /* 0x000fc80003f04270 */
[----:B------:R-:W-:Y:S01]  /*5380*/  ISETP.GT.AND P1, PT, R0, RZ, P0 ;  /* 0x000000ff0000720c */ /* 0x000fe20000724270 */
[----:B-1----:R-:W-:-:S05]  /*5390*/  IMAD.WIDE.U32 R6, R3, R14, R154 ;  /* 0x0000000e03067225 */ /* 0x002fca00078e009a */
[----:B------:R-:W-:Y:S02]  /*53a0*/  IADD3 R156, R156, R7, RZ ;  /* 0x000000079c9c7210 */ /* 0x000fe40007ffe0ff */
[----:B------:R-:W-:-:S05]  /*53b0*/  IADD3 R7, P2, R152, R6, RZ ;  /* 0x0000000698077210 */ /* 0x000fca0007f5e0ff */
[----:B------:R-:W-:Y:S01]  /*53c0*/  IMAD.X R9, R156, 0x1, R21, P2 ;  /* 0x000000019c097824 */ /* 0x000fe200010e0615 */
[----:B------:R-:W-:-:S04]  /*53d0*/  LEA R8, P2, R7, R12, 0x1 ;  /* 0x0000000c07087211 */ /* 0x000fc800078408ff */
[----:B------:R-:W-:-:S05]  /*53e0*/  LEA.HI.X R9, R7, R13, R9, 0x1, P2 ;  /* 0x0000000d07097211 */ /* 0x000fca00010f0c09 */
[----:B------:R1:W2:Y:S01]  /*53f0*/  @P1 LDG.E.LTC128B.U16 R23, desc[UR36][R8.64] ;  /* 0x0000002408171981 */ /* 0x0002a2000c1e1520 */
[----:B------:R-:W-:Y:S01]  /*5400*/  IADD3 R6, P2, R18, R6, RZ ;  /* 0x0000000612067210 */ /* 0x000fe20007f5e0ff */
[----:B------:R-:W-:Y:S01]  /*5410*/  BSSY B1, `(.L_x_32) ;  /* 0x0000016000017945 */ /* 0x000fe20003800000 */
[----:B------:R-:W-:-:S03]  /*5420*/  ISETP.GT.AND P4, PT, R0, 0x1, P0 ;  /* 0x000000010000780c */ /* 0x000fc60000784270 */
[----:B------:R-:W-:Y:S01]  /*5430*/  IMAD.X R7, R19, 0x1, R156, P2 ;  /* 0x0000000113077824 */ /* 0x000fe200010e069c */
[----:B------:R-:W-:Y:S01]  /*5440*/  MOV R156, UR9 ;  /* 0x00000009009c7c02 */ /* 0x000fe20008000f00 */
[----:B------:R-:W-:-:S04]  /*5450*/  IMAD.WIDE.U32 R6, R22, UR43, R6 ;  /* 0x0000002b16067c25 */ /* 0x000fc8000f8e0006 */
[----:B------:R-:W-:Y:S01]  /*5460*/  IMAD.IADD R7, R157, 0x1, R7 ;  /* 0x000000019d077824 */ /* 0x000fe200078e0207 */
[----:B-1----:R-:W-:-:S04]  /*5470*/  LEA R8, P2, R6, R12, 0x1 ;  /* 0x0000000c06087211 */ /* 0x002fc800078408ff */
[----:B------:R-:W-:Y:S01]  /*5480*/  LEA.HI.X R9, R6, R13, R7, 0x1, P2 ;  /* 0x0000000d06097211 */ /* 0x000fe200010f0c07 */
[----:B--2---:R-:W-:-:S05]  /*5490*/  HADD2.F32 R6, -RZ, R23.H0_H0 ;  /* 0x20000017ff067230 */ /* 0x004fca0000004100 */
[----:B------:R-:W-:-:S04]  /*54a0*/  FMUL R6, R6, R16 ;  /* 0x0000001006067220 */ /* 0x000fc80000400000 */
[----:B---3--:R-:W-:Y:S01]  /*54b0*/  FFMA R7, R158, R2, R6 ;  /* 0x000000029e077223 */ /* 0x008fe20000000006 */
[----:B------:R-:W-:Y:S02]  /*54c0*/  IMAD.U32 R158, RZ, RZ, UR8 ;  /* 0x00000008ff9e7e24 */ /* 0x000fe4000f8e00ff */
[----:B------:R-:W-:Y:S02]  /*54d0*/  IMAD.U32 R6, RZ, RZ, UR8 ;  /* 0x00000008ff067e24 */ /* 0x000fe4000f8e00ff */
[----:B------:R-:W-:Y:S01]  /*54e0*/  IMAD.SHL.U32 R158, R158, 0x10, RZ ;  /* 0x000000109e9e7824 */ /* 0x000fe200078e00ff */
[----:B------:R-:W-:Y:S02]  /*54f0*/  F2FP.F16.F32.PACK_AB R7, RZ, R7 ;  /* 0x00000007ff07723e */ /* 0x000fe400000000ff */
[----:B------:R-:W-:Y:S02]  /*5500*/  SHF.L.U64.HI R156, R6, 0x4, R156 ;  /* 0x00000004069c7819 */ /* 0x000fe4000001029c */
[----:B------:R-:W-:-:S02]  /*5510*/  IADD3 R6, P2, R158, R4, RZ ;  /* 0x000000049e067210 */ /* 0x000fc40007f5e0ff */
[----:B------:R-:W-:-:S03]  /*5520*/  PRMT R159, R7, 0x7610, R159 ;  /* 0x00007610079f7816 */ /* 0x000fc6000000009f */
[----:B------:R-:W-:-:S05]  /*5530*/  IMAD.X R7, R156, 0x1, R5, P2 ;  /* 0x000000019c077824 */ /* 0x000fca00010e0605 */
[----:B------:R1:W-:Y:S01]  /*5540*/  @P1 STG.E.U16 desc[UR36][R6.64], R159 ;  /* 0x0000009f06001986 */ /* 0x0003e2000c101524 */
[----:B------:R-:W-:Y:S05]  /*5550*/  @!P4 BRA `(.L_x_33) ;  /* 0x000000000004c947 */ /* 0x000fea0003800000 */
[----:B------:R2:W5:Y:S02]  /*5560*/  LDG.E.LTC128B.U16 R23, desc[UR36][R8.64+0x2] ;  /* 0x0000022408177981 */ /* 0x000564000c1e1520 */
.L_x_33:
[----:B------:R-:W-:Y:S05]  /*5570*/  BSYNC B1 ;  /* 0x0000000000017941 */ /* 0x000fea0003800000 */
.L_x_32:
[----:B------:R-:W3:Y:S01]  /*5580*/  LDL.LU R161, [R1+0xc] ;  /* 0x00000c0001a17983 */ /* 0x000ee20000300800 */
[----:B-1---5:R-:W-:Y:S01]  /*5590*/  HADD2.F32 R159, -RZ, R23.H0_H0 ;  /* 0x20000017ff9f7230 */ /* 0x022fe20000004100 */
[----:B------:R-:W-:Y:S01]  /*55a0*/  ISETP.GT.AND P1, PT, R0, 0x8, P3 ;  /* 0x000000080000780c */ /* 0x000fe20001f24270 */
[----:B------:R-:W-:Y:S03]  /*55b0*/  BSSY B1, `(.L_x_34) ;  /* 0x0000007000017945 */ /* 0x000fe60003800000 */
[----:B------:R-:W-:-:S04]  /*55c0*/  FMUL R159, R159, R16 ;  /* 0x000000109f9f7220 */ /* 0x000fc80000400000 */
[----:B---3--:R-:W-:-:S05]  /*55d0*/  FFMA R159, R161, R2, R159 ;  /* 0x00000002a19f7223 */ /* 0x008fca000000009f */
[----:B------:R-:W-:-:S05]  /*55e0*/  F2FP.F16.F32.PACK_AB R159, RZ, R159 ;  /* 0x0000009fff9f723e */ /* 0x000fca00000000ff */
[----:B------:R1:W-:Y:S01]  /*55f0*/  @P4 STG.E.U16 desc[UR36][R6.64+0x2], R159 ;  /* 0x0000029f06004986 */ /* 0x0003e2000c101524 */
[----:B------:R-:W-:Y:S05]  /*5600*/  @!P1 BRA `(.L_x_35) ;  /* 0x0000000000049947 */ /* 0x000fea0003800000 */
[----:B------:R3:W5:Y:S02]  /*5610*/  LDG.E.LTC128B.U16 R23, desc[UR36][R10.64+0x10] ;  /* 0x000010240a177981 */ /* 0x000764000c1e1520 */
.L_x_35:
[----:B------:R-:W-:Y:S05]  /*5620*/  BSYNC B1 ;  /* 0x0000000000017941 */ /* 0x000fea0003800000 */
.L_x_34:
[----:B------:R-:W4:Y:S01]  /*5630*/  LDL.LU R161, [R1+0x10] ;  /* 0x0000100001a17983 */ /* 0x000f220000300800 */
[----:B-1---5:R-:W-:Y:S01]  /*5640*/  HADD2.F32 R159, -RZ, R23.H0_H0 ;  /* 0x20000017ff9f7230 */ /* 0x022fe20000004100 */
[----:B------:R-:W-:Y:S01]  /*5650*/  ISETP.GT.AND P2, PT, R0, 0x9, P3 ;  /* 0x000000090000780c */ /* 0x000fe20001f44270 */
[----:B------:R-:W-:Y:S03]  /*5660*/  BSSY B1, `(.L_x_36) ;  /* 0x0000007000017945 */ /* 0x000fe60003800000 */
[----:B------:R-:W-:-:S04]  /*5670*/  FMUL R159, R159, R16 ;  /* 0x000000109f9f7220 */ /* 0x000fc80000400000 */
[----:B----4-:R-:W-:-:S05]  /*5680*/  FFMA R159, R161, R2, R159 ;  /* 0x00000002a19f7223 */ /* 0x010fca000000009f */
[----:B------:R-:W-:-:S05]  /*5690*/  F2FP.F16.F32.PACK_AB R159, RZ, R159 ;  /* 0x0000009fff9f723e */ /* 0x000fca00000000ff */
[----:B------:R1:W-:Y:S01]  /*56a0*/  @P1 STG.E.U16 desc[UR36][R4.64+0x10], R159 ;  /* 0x0000109f04001986 */ /* 0x0003e2000c101524 */
[----:B------:R-:W-:Y:S05]  /*56b0*/  @!P2 BRA `(.L_x_37) ;  /* 0x000000000004a947 */ /* 0x000fea0003800000 */
[----:B------:R4:W5:Y:S02]  /*56c0*/  LDG.E.LTC128B.U16 R23, desc[UR36][R10.64+0x12] ;  /* 0x000012240a177981 */ /* 0x000964000c1e1520 */
.L_x_37:
[----:B------:R-:W-:Y:S05]  /*56d0*/  BSYNC B1 ;  /* 0x0000000000017941 */ /* 0x000fea0003800000 */
.L_x_36:
[----:B------:R-:W2:Y:S01]  /*56e0*/  LDL.LU R161, [R1+0x14] ;  /* 0x0000140001a17983 */ /* 0x000ea20000300800 */
[----:B-1---5:R-:W-:Y:S01]  /*56f0*/  HADD2.F32 R159, -RZ, R23.H0_H0 ;  /* 0x20000017ff9f7230 */ /* 0x022fe20000004100 */
[----:B------:R-:W-:Y:S01]  /*5700*/  ISETP.GT.AND P1, PT, R0, 0x8, P0 ;  /* 0x000000080000780c */ /* 0x000fe20000724270 */
[----:B------:R-:W-:Y:S03]  /*5710*/  BSSY B1, `(.L_x_38) ;  /* 0x0000007000017945 */ /* 0x000fe60003800000 */
[----:B------:R-:W-:-:S04]  /*5720*/  FMUL R159, R159, R16 ;  /* 0x000000109f9f7220 */ /* 0x000fc80000400000 */
[----:B--2---:R-:W-:-:S05]  /*5730*/  FFMA R159, R161, R2, R159 ;  /* 0x00000002a19f7223 */ /* 0x004fca000000009f */
[----:B------:R-:W-:-:S05]  /*5740*/  F2FP.F16.F32.PACK_AB R159, RZ, R159 ;  /* 0x0000009fff9f723e */ /* 0x000fca00000000ff */
[----:B------:R1:W-:Y:S01]  /*5750*/  @P2 STG.E.U16 desc[UR36][R4.64+0x12], R159 ;  /* 0x0000129f04002986 */ /* 0x0003e2000c101524 */
[----:B------:R-:W-:Y:S05]  /*5760*/  @!P1 BRA `(.L_x_39) ;  /* 0x0000000000049947 */ /* 0x000fea0003800000 */
[----:B------:R2:W5:Y:S02]  /*5770*/  LDG.E.LTC128B.U16 R23, desc[UR36][R8.64+0x10] ;  /* 0x0000102408177981 */ /* 0x000564000c1e1520 */
.L_x_39:
[----:B------:R-:W-:Y:S05]  /*5780*/  BSYNC B1 ;  /* 0x0000000000017941 */ /* 0x000fea0003800000 */
.L_x_38:
        /* <DEDUP_REMOVED lines=10> */
.L_x_41:
[----:B------:R-:W-:Y:S05]  /*5830*/  BSYNC B1 ;  /* 0x0000000000017941 */ /* 0x000fea0003800000 */
.L_x_40:
        /* <DEDUP_REMOVED lines=10> */
.L_x_43:
[----:B------:R-:W-:Y:S05]  /*58e0*/  BSYNC B1 ;  /* 0x0000000000017941 */ /* 0x000fea0003800000 */
.L_x_42:
        /* <DEDUP_REMOVED lines=10> */
.L_x_45:
[----:B------:R-:W-:Y:S05]  /*5990*/  BSYNC B1 ;  /* 0x0000000000017941 */ /* 0x000fea0003800000 */
.L_x_44:
        /* <DEDUP_REMOVED lines=10> */
.L_x_47:
[----:B------:R-:W-:Y:S05]  /*5a40*/  BSYNC B1 ;  /* 0x0000000000017941 */ /* 0x000fea0003800000 */
.L_x_46:
        /* <DEDUP_REMOVED lines=10> */
.L_x_49:
[----:B------:R-:W-:Y:S05]  /*5af0*/  BSYNC B1 ;  /* 0x0000000000017941 */ /* 0x000fea0003800000 */
.L_x_48:
        /* <DEDUP_REMOVED lines=10> */
.L_x_51:
[----:B------:R-:W-:Y:S05]  /*5ba0*/  BSYNC B1 ;  /* 0x0000000000017941 */ /* 0x000fea0003800000 */
.L_x_50:
        /* <DEDUP_REMOVED lines=10> */
.L_x_53:
[----:B------:R-:W-:Y:S05]  /*5c50*/  BSYNC B1 ;  /* 0x0000000000017941 */ /* 0x000fea0003800000 */
.L_x_52:
        /* <DEDUP_REMOVED lines=10> */
.L_x_55:
[----:B------:R-:W-:Y:S05]  /*5d00*/  BSYNC B1 ;  /* 0x0000000000017941 */ /* 0x000fea0003800000 */
.L_x_54:
        /* <DEDUP_REMOVED lines=10> */
.L_x_57:
[----:B------:R-:W-:Y:S05]  /*5db0*/  BSYNC B1 ;  /* 0x0000000000017941 */ /* 0x000fea0003800000 */
.L_x_56:
        /* <DEDUP_REMOVED lines=10> */
.L_x_59:
[----:B------:R-:W-:Y:S05]  /*5e60*/  BSYNC B1 ;  /* 0x0000000000017941 */ /* 0x000fea0003800000 */
.L_x_58:
        /* <DEDUP_REMOVED lines=10> */
.L_x_61:
[----:B------:R-:W-:Y:S05]  /*5f10*/  BSYNC B1 ;  /* 0x0000000000017941 */ /* 0x000fea0003800000 */
.L_x_60:
        /* <DEDUP_REMOVED lines=10> */
.L_x_63:
[----:B------:R-:W-:Y:S05]  /*5fc0*/  BSYNC B1 ;  /* 0x0000000000017941 */ /* 0x000fea0003800000 */
.L_x_62:
        /* <DEDUP_REMOVED lines=10> */
.L_x_65:
[----:B------:R-:W-:Y:S05]  /*6070*/  BSYNC B1 ;  /* 0x0000000000017941 */ /* 0x000fea0003800000 */
.L_x_64:
        /* <DEDUP_REMOVED lines=10> */
.L_x_67:
[----:B------:R-:W-:Y:S05]  /*6120*/  BSYNC B1 ;  /* 0x0000000000017941 */ /* 0x000fea0003800000 */
.L_x_66:
        /* <DEDUP_REMOVED lines=10> */
.L_x_69:
[----:B------:R-:W-:Y:S05]  /*61d0*/  BSYNC B1 ;  /* 0x0000000000017941 */ /* 0x000fea0003800000 */
.L_x_68:
        /* <DEDUP_REMOVED lines=10> */
.L_x_71:
[----:B------:R-:W-:Y:S05]  /*6280*/  BSYNC B1 ;  /* 0x0000000000017941 */ /* 0x000fea0003800000 */
.L_x_70:
        /* <DEDUP_REMOVED lines=10> */
.L_x_73:
[----:B------:R-:W-:Y:S05]  /*6330*/  BSYNC B1 ;  /* 0x0000000000017941 */ /* 0x000fea0003800000 */
.L_x_72:
        /* <DEDUP_REMOVED lines=10> */
.L_x_75:
[----:B------:R-:W-:Y:S05]  /*63e0*/  BSYNC B1 ;  /* 0x0000000000017941 */ /* 0x000fea0003800000 */
.L_x_74:
        /* <DEDUP_REMOVED lines=10> */
.L_x_77:
[----:B------:R-:W-:Y:S05]  /*6490*/  BSYNC B1 ;  /* 0x0000000000017941 */ /* 0x000fea0003800000 */
.L_x_76:
        /* <DEDUP_REMOVED lines=10> */
.L_x_79:
[----:B------:R-:W-:Y:S05]  /*6540*/  BSYNC B1 ;  /* 0x0000000000017941 */ /* 0x000fea0003800000 */
.L_x_78:
        /* <DEDUP_REMOVED lines=10> */
.L_x_81:
[----:B------:R-:W-:Y:S05]  /*65f0*/  BSYNC B1 ;  /* 0x0000000000017941 */ /* 0x000fea0003800000 */
.L_x_80:
        /* <DEDUP_REMOVED lines=10> */
.L_x_83:
[----:B------:R-:W-:Y:S05]  /*66a0*/  BSYNC B1 ;  /* 0x0000000000017941 */ /* 0x000fea0003800000 */
.L_x_82:
        /* <DEDUP_REMOVED lines=10> */
.L_x_85:
[----:B------:R-:W-:Y:S05]  /*6750*/  BSYNC B1 ;  /* 0x0000000000017941 */ /* 0x000fea0003800000 */
.L_x_84:
        /* <DEDUP_REMOVED lines=10> */
.L_x_87:
[----:B------:R-:W-:Y:S05]  /*6800*/  BSYNC B1 ;  /* 0x0000000000017941 */ /* 0x000fea0003800000 */
.L_x_86:
        /* <DEDUP_REMOVED lines=10> */
.L_x_89:
[----:B------:R-:W-:Y:S05]  /*68b0*/  BSYNC B1 ;  /* 0x0000000000017941 */ /* 0x000fea0003800000 */
.L_x_88:
        /* <DEDUP_REMOVED lines=10> */
.L_x_91:
[----:B------:R-:W-:Y:S05]  /*6960*/  BSYNC B1 ;  /* 0x0000000000017941 */ /* 0x000fea0003800000 */
.L_x_90:
        /* <DEDUP_REMOVED lines=10> */
.L_x_93:
[----:B------:R-:W-:Y:S05]  /*6a10*/  BSYNC B1 ;  /* 0x0000000000017941 */ /* 0x000fea0003800000 */
.L_x_92:
        /* <DEDUP_REMOVED lines=10> */
.L_x_95:
[----:B------:R-:W-:Y:S05]  /*6ac0*/  BSYNC B1 ;  /* 0x0000000000017941 */ /* 0x000fea0003800000 */
.L_x_94:
        /* <DEDUP_REMOVED lines=10> */
.L_x_97:
[----:B------:R-:W-:Y:S05]  /*6b70*/  BSYNC B1 ;  /* 0x0000000000017941 */ /* 0x000fea0003800000 */
.L_x_96:
        /* <DEDUP_REMOVED lines=10> */
.L_x_99:
[----:B------:R-:W-:Y:S05]  /*6c20*/  BSYNC B1 ;  /* 0x0000000000017941 */ /* 0x000fea0003800000 */
.L_x_98:
        /* <DEDUP_REMOVED lines=10> */
.L_x_101:
[----:B------:R-:W-:Y:S05]  /*6cd0*/  BSYNC B1 ;  /* 0x0000000000017941 */ /* 0x000fea0003800000 */
.L_x_100:
        /* <DEDUP_REMOVED lines=10> */
.L_x_103:
[----:B------:R-:W-:Y:S05]  /*6d80*/  BSYNC B1 ;  /* 0x0000000000017941 */ /* 0x000fea0003800000 */
.L_x_102:
        /* <DEDUP_REMOVED lines=10> */
.L_x_105:
[----:B------:R-:W-:Y:S05]  /*6e30*/  BSYNC B1 ;  /* 0x0000000000017941 */ /* 0x000fea0003800000 */
.L_x_104:
        /* <DEDUP_REMOVED lines=10> */
.L_x_107:
[----:B------:R-:W-:Y:S05]  /*6ee0*/  BSYNC B1 ;  /* 0x0000000000017941 */ /* 0x000fea0003800000 */
.L_x_106:
        /* <DEDUP_REMOVED lines=10> */
.L_x_109:
[----:B------:R-:W-:Y:S05]  /*6f90*/  BSYNC B1 ;  /* 0x0000000000017941 */ /* 0x000fea0003800000 */
.L_x_108:
        /* <DEDUP_REMOVED lines=10> */
.L_x_111:
[----:B------:R-:W-:Y:S05]  /*7040*/  BSYNC B1 ;  /* 0x0000000000017941 */ /* 0x000fea0003800000 */
.L_x_110:
        /* <DEDUP_REMOVED lines=10> */
.L_x_113:
[----:B------:R-:W-:Y:S05]  /*70f0*/  BSYNC B1 ;  /* 0x0000000000017941 */ /* 0x000fea0003800000 */
.L_x_112:
        /* <DEDUP_REMOVED lines=10> */
.L_x_115:
[----:B------:R-:W-:Y:S05]  /*71a0*/  BSYNC B1 ;  /* 0x0000000000017941 */ /* 0x000fea0003800000 */
.L_x_114:
        /* <DEDUP_REMOVED lines=10> */
.L_x_117:
[----:B------:R-:W-:Y:S05]  /*7250*/  BSYNC B1 ;  /* 0x0000000000017941 */ /* 0x000fea0003800000 */
.L_x_116:
        /* <DEDUP_REMOVED lines=10> */
.L_x_119:
[----:B------:R-:W-:Y:S05]  /*7300*/  BSYNC B1 ;  /* 0x0000000000017941 */ /* 0x000fea0003800000 */
.L_x_118:
        /* <DEDUP_REMOVED lines=10> */
.L_x_121:
[----:B------:R-:W-:Y:S05]  /*73b0*/  BSYNC B1 ;  /* 0x0000000000017941 */ /* 0x000fea0003800000 */
.L_x_120:
        /* <DEDUP_REMOVED lines=10> */
.L_x_123:
[----:B------:R-:W-:Y:S05]  /*7460*/  BSYNC B1 ;  /* 0x0000000000017941 */ /* 0x000fea0003800000 */
.L_x_122:
        /* <DEDUP_REMOVED lines=10> */
.L_x_125:
[----:B------:R-:W-:Y:S05]  /*7510*/  BSYNC B1 ;  /* 0x0000000000017941 */ /* 0x000fea0003800000 */
.L_x_124:
        /* <DEDUP_REMOVED lines=10> */
.L_x_127:
[----:B------:R-:W-:Y:S05]  /*75c0*/  BSYNC B1 ;  /* 0x0000000000017941 */ /* 0x000fea0003800000 */
.L_x_126:
        /* <DEDUP_REMOVED lines=10> */
.L_x_129:
[----:B------:R-:W-:Y:S05]  /*7670*/  BSYNC B1 ;  /* 0x0000000000017941 */ /* 0x000fea0003800000 */
.L_x_128:
        /* <DEDUP_REMOVED lines=10> */
.L_x_131:
[----:B------:R-:W-:Y:S05]  /*7720*/  BSYNC B1 ;  /* 0x0000000000017941 */ /* 0x000fea0003800000 */
.L_x_130:
        /* <DEDUP_REMOVED lines=10> */
.L_x_133:
[----:B------:R-:W-:Y:S05]  /*77d0*/  BSYNC B1 ;  /* 0x0000000000017941 */ /* 0x000fea0003800000 */
.L_x_132:
        /* <DEDUP_REMOVED lines=10> */
.L_x_135:
[----:B------:R-:W-:Y:S05]  /*7880*/  BSYNC B1 ;  /* 0x0000000000017941 */ /* 0x000fea0003800000 */
.L_x_134:
        /* <DEDUP_REMOVED lines=10> */
.L_x_137:
[----:B------:R-:W-:Y:S05]  /*7930*/  BSYNC B1 ;  /* 0x0000000000017941 */ /* 0x000fea0003800000 */
.L_x_136:
        /* <DEDUP_REMOVED lines=10> */
.L_x_139:
[----:B------:R-:W-:Y:S05]  /*79e0*/  BSYNC B1 ;  /* 0x0000000000017941 */ /* 0x000fea0003800000 */
.L_x_138:
        /* <DEDUP_REMOVED lines=10> */
.L_x_141:
[----:B------:R-:W-:Y:S05]  /*7a90*/  BSYNC B1 ;  /* 0x0000000000017941 */ /* 0x000fea0003800000 */
.L_x_140:
        /* <DEDUP_REMOVED lines=10> */
.L_x_143:
[----:B------:R-:W-:Y:S05]  /*7b40*/  BSYNC B1 ;  /* 0x0000000000017941 */ /* 0x000fea0003800000 */
.L_x_142:
        /* <DEDUP_REMOVED lines=10> */
.L_x_145:
[----:B------:R-:W-:Y:S05]  /*7bf0*/  BSYNC B1 ;  /* 0x0000000000017941 */ /* 0x000fea0003800000 */
.L_x_144:
        /* <DEDUP_REMOVED lines=10> */
.L_x_147:
[----:B------:R-:W-:Y:S05]  /*7ca0*/  BSYNC B1 ;  /* 0x0000000000017941 */ /* 0x000fea0003800000 */
.L_x_146:
        /* <DEDUP_REMOVED lines=10> */
.L_x_149:
[----:B------:R-:W-:Y:S05]  /*7d50*/  BSYNC B1 ;  /* 0x0000000000017941 */ /* 0x000fea0003800000 */
.L_x_148:
        /* <DEDUP_REMOVED lines=10> */
.L_x_151:
[----:B------:R-:W-:Y:S05]  /*7e00*/  BSYNC B1 ;  /* 0x0000000000017941 */ /* 0x000fea0003800000 */
.L_x_150:
        /* <DEDUP_REMOVED lines=10> */
.L_x_153:
[----:B------:R-:W-:Y:S05]  /*7eb0*/  BSYNC B1 ;  /* 0x0000000000017941 */ /* 0x000fea0003800000 */
.L_x_152:
        /* <DEDUP_REMOVED lines=10> */
.L_x_155:
[----:B------:R-:W-:Y:S05]  /*7f60*/  BSYNC B1 ;  /* 0x0000000000017941 */ /* 0x000fea0003800000 */
.L_x_154:
        /* <DEDUP_REMOVED lines=10> */
.L_x_157:
[----:B------:R-:W-:Y:S05]  /*8010*/  BSYNC B1 ;  /* 0x0000000000017941 */ /* 0x000fea0003800000 */
.L_x_156:
        /* <DEDUP_REMOVED lines=10> */
.L_x_159:
[----:B------:R-:W-:Y:S05]  /*80c0*/  BSYNC B1 ;  /* 0x0000000000017941 */ /* 0x000fea0003800000 */
.L_x_158:
        /* <DEDUP_REMOVED lines=10> */
.L_x_161:
[----:B------:R-:W-:Y:S05]  /*8170*/  BSYNC B1 ;  /* 0x0000000000017941 */ /* 0x000fea0003800000 */
.L_x_160:
        /* <DEDUP_REMOVED lines=10> */
.L_x_163:
[----:B------:R-:W-:Y:S05]  /*8220*/  BSYNC B1 ;  /* 0x0000000000017941 */ /* 0x000fea0003800000 */
.L_x_162:
        /* <DEDUP_REMOVED lines=10> */
.L_x_165:
[----:B------:R-:W-:Y:S05]  /*82d0*/  BSYNC B1 ;  /* 0x0000000000017941 */ /* 0x000fea0003800000 */
.L_x_164:
        /* <DEDUP_REMOVED lines=10> */
.L_x_167:
[----:B------:R-:W-:Y:S05]  /*8380*/  BSYNC B1 ;  /* 0x0000000000017941 */ /* 0x000fea0003800000 */
.L_x_166:
        /* <DEDUP_REMOVED lines=10> */
.L_x_169:
[----:B------:R-:W-:Y:S05]  /*8430*/  BSYNC B1 ;  /* 0x0000000000017941 */ /* 0x000fea0003800000 */
.L_x_168:
        /* <DEDUP_REMOVED lines=10> */
.L_x_171:
[----:B------:R-:W-:Y:S05]  /*84e0*/  BSYNC B1 ;  /* 0x0000000000017941 */ /* 0x000fea0003800000 */
.L_x_170:
        /* <DEDUP_REMOVED lines=10> */
.L_x_173:
[----:B------:R-:W-:Y:S05]  /*8590*/  BSYNC B1 ;  /* 0x0000000000017941 */ /* 0x000fea0003800000 */
.L_x_172:
        /* <DEDUP_REMOVED lines=10> */
.L_x_175:
[----:B------:R-:W-:Y:S05]  /*8640*/  BSYNC B1 ;  /* 0x0000000000017941 */ /* 0x000fea0003800000 */
.L_x_174:
        /* <DEDUP_REMOVED lines=10> */
.L_x_177:
[----:B------:R-:W-:Y:S05]  /*86f0*/  BSYNC B1 ;  /* 0x0000000000017941 */ /* 0x000fea0003800000 */
.L_x_176:
        /* <DEDUP_REMOVED lines=10> */
.L_x_179:
[----:B------:R-:W-:Y:S05]  /*87a0*/  BSYNC B1 ;  /* 0x0000000000017941 */ /* 0x000fea0003800000 */
.L_x_178:
        /* <DEDUP_REMOVED lines=10> */
.L_x_181:
[----:B------:R-:W-:Y:S05]  /*8850*/  BSYNC B1 ;  /* 0x0000000000017941 */ /* 0x000fea0003800000 */
.L_x_180:
        /* <DEDUP_REMOVED lines=10> */
.L_x_183:
[----:B------:R-:W-:Y:S05]  /*8900*/  BSYNC B1 ;  /* 0x0000000000017941 */ /* 0x000fea0003800000 */
.L_x_182:
        /* <DEDUP_REMOVED lines=10> */
.L_x_185:
[----:B------:R-:W-:Y:S05]  /*89b0*/  BSYNC B1 ;  /* 0x0000000000017941 */ /* 0x000fea0003800000 */
.L_x_184:
        /* <DEDUP_REMOVED lines=10> */
.L_x_187:
[----:B------:R-:W-:Y:S05]  /*8a60*/  BSYNC B1 ;  /* 0x0000000000017941 */ /* 0x000fea0003800000 */
.L_x_186:
        /* <DEDUP_REMOVED lines=10> */
.L_x_189:
[----:B------:R-:W-:Y:S05]  /*8b10*/  BSYNC B1 ;  /* 0x0000000000017941 */ /* 0x000fea0003800000 */
.L_x_188:
        /* <DEDUP_REMOVED lines=10> */
.L_x_191:
[----:B------:R-:W-:Y:S05]  /*8bc0*/  BSYNC B1 ;  /* 0x0000000000017941 */ /* 0x000fea0003800000 */
.L_x_190:
        /* <DEDUP_REMOVED lines=10> */
.L_x_193:
[----:B------:R-:W-:Y:S05]  /*8c70*/  BSYNC B1 ;  /* 0x0000000000017941 */ /* 0x000fea0003800000 */
.L_x_192:
        /* <DEDUP_REMOVED lines=10> */
.L_x_195:
[----:B------:R-:W-:Y:S05]  /*8d20*/  BSYNC B1 ;  /* 0x0000000000017941 */ /* 0x000fea0003800000 */
.L_x_194:
        /* <DEDUP_REMOVED lines=10> */
.L_x_197:
[----:B------:R-:W-:Y:S05]  /*8dd0*/  BSYNC B1 ;  /* 0x0000000000017941 */ /* 0x000fea0003800000 */
.L_x_196:
        /* <DEDUP_REMOVED lines=10> */
.L_x_199:
[----:B------:R-:W-:Y:S05]  /*8e80*/  BSYNC B1 ;  /* 0x0000000000017941 */ /* 0x000fea0003800000 */
.L_x_198:
        /* <DEDUP_REMOVED lines=10> */
.L_x_201:
[----:B------:R-:W-:Y:S05]  /*8f30*/  BSYNC B1 ;  /* 0x0000000000017941 */ /* 0x000fea0003800000 */
.L_x_200:
        /* <DEDUP_REMOVED lines=10> */
.L_x_203:
[----:B------:R-:W-:Y:S05]  /*8fe0*/  BSYNC B1 ;  /* 0x0000000000017941 */ /* 0x000fea0003800000 */
.L_x_202:
        /* <DEDUP_REMOVED lines=10> */
.L_x_205:
[----:B------:R-:W-:Y:S05]  /*9090*/  BSYNC B1 ;  /* 0x0000000000017941 */ /* 0x000fea0003800000 */
.L_x_204:
        /* <DEDUP_REMOVED lines=10> */
.L_x_207:
[----:B------:R-:W-:Y:S05]  /*9140*/  BSYNC B1 ;  /* 0x0000000000017941 */ /* 0x000fea0003800000 */
.L_x_206:
        /* <DEDUP_REMOVED lines=10> */
.L_x_209:
[----:B------:R-:W-:Y:S05]  /*91f0*/  BSYNC B1 ;  /* 0x0000000000017941 */ /* 0x000fea0003800000 */
.L_x_208:
        /* <DEDUP_REMOVED lines=10> */
.L_x_211:
[----:B------:R-:W-:Y:S05]  /*92a0*/  BSYNC B1 ;  /* 0x0000000000017941 */ /* 0x000fea0003800000 */
.L_x_210:
        /* <DEDUP_REMOVED lines=10> */
.L_x_213:
[----:B------:R-:W-:Y:S05]  /*9350*/  BSYNC B1 ;  /* 0x0000000000017941 */ /* 0x000fea0003800000 */
.L_x_212:
        /* <DEDUP_REMOVED lines=10> */
.L_x_215:
[----:B------:R-:W-:Y:S05]  /*9400*/  BSYNC B1 ;  /* 0x0000000000017941 */ /* 0x000fea0003800000 */
.L_x_214:
        /* <DEDUP_REMOVED lines=10> */
.L_x_217:
[----:B------:R-:W-:Y:S05]  /*94b0*/  BSYNC B1 ;  /* 0x0000000000017941 */ /* 0x000fea0003800000 */
.L_x_216:
        /* <DEDUP_REMOVED lines=10> */
.L_x_219:
[----:B------:R-:W-:Y:S05]  /*9560*/  BSYNC B1 ;  /* 0x0000000000017941 */ /* 0x000fea0003800000 */
.L_x_218:
        /* <DEDUP_REMOVED lines=10> */
.L_x_221:
[----:B------:R-:W-:Y:S05]  /*9610*/  BSYNC B1 ;  /* 0x0000000000017941 */ /* 0x000fea0003800000 */
.L_x_220:
        /* <DEDUP_REMOVED lines=10> */
.L_x_223:
[----:B------:R-:W-:Y:S05]  /*96c0*/  BSYNC B1 ;  /* 0x0000000000017941 */ /* 0x000fea0003800000 */
.L_x_222:
        /* <DEDUP_REMOVED lines=10> */
.L_x_225:
[----:B------:R-:W-:Y:S05]  /*9770*/  BSYNC B1 ;  /* 0x0000000000017941 */ /* 0x000fea0003800000 */
.L_x_224:
        /* <DEDUP_REMOVED lines=10> */
.L_x_227:
[----:B------:R-:W-:Y:S05]  /*9820*/  BSYNC B1 ;  /* 0x0000000000017941 */ /* 0x000fea0003800000 */
.L_x_226:
        /* <DEDUP_REMOVED lines=10> */
.L_x_229:
[----:B------:R-:W-:Y:S05]  /*98d0*/  BSYNC B1 ;  /* 0x0000000000017941 */ /* 0x000fea0003800000 */
.L_x_228:
        /* <DEDUP_REMOVED lines=10> */
.L_x_231:
[----:B------:R-:W-:Y:S05]  /*9980*/  BSYNC B1 ;  /* 0x0000000000017941 */ /* 0x000fea0003800000 */
.L_x_230:
        /* <DEDUP_REMOVED lines=10> */
.L_x_233:
[----:B------:R-:W-:Y:S05]  /*9a30*/  BSYNC B1 ;  /* 0x0000000000017941 */ /* 0x000fea0003800000 */
.L_x_232:
        /* <DEDUP_REMOVED lines=10> */
.L_x_235:
[----:B------:R-:W-:Y:S05]  /*9ae0*/  BSYNC B1 ;  /* 0x0000000000017941 */ /* 0x000fea0003800000 */
.L_x_234:
        /* <DEDUP_REMOVED lines=10> */
.L_x_237:
[----:B------:R-:W-:Y:S05]  /*9b90*/  BSYNC B1 ;  /* 0x0000000000017941 */ /* 0x000fea0003800000 */
.L_x_236:
        /* <DEDUP_REMOVED lines=10> */
.L_x_239:
[----:B------:R-:W-:Y:S05]  /*9c40*/  BSYNC B1 ;  /* 0x0000000000017941 */ /* 0x000fea0003800000 */
.L_x_238:
        /* <DEDUP_REMOVED lines=10> */
.L_x_241:
[----:B------:R-:W-:Y:S05]  /*9cf0*/  BSYNC B1 ;  /* 0x0000000000017941 */ /* 0x000fea0003800000 */
.L_x_240:
        /* <DEDUP_REMOVED lines=10> */
.L_x_243:
[----:B------:R-:W-:Y:S05]  /*9da0*/  BSYNC B1 ;  /* 0x0000000000017941 */ /* 0x000fea0003800000 */
.L_x_242:
        /* <DEDUP_REMOVED lines=10> */
.L_x_245:
[----:B------:R-:W-:Y:S05]  /*9e50*/  BSYNC B1 ;  /* 0x0000000000017941 */ /* 0x000fea0003800000 */
.L_x_244:
        /* <DEDUP_REMOVED lines=10> */
.L_x_247:
[----:B------:R-:W-:Y:S05]  /*9f00*/  BSYNC B1 ;  /* 0x0000000000017941 */ /* 0x000fea0003800000 */
.L_x_246:
        /* <DEDUP_REMOVED lines=10> */
.L_x_249:
[----:B------:R-:W-:Y:S05]  /*9fb0*/  BSYNC B1 ;  /* 0x0000000000017941 */ /* 0x000fea0003800000 */
.L_x_248:
        /* <DEDUP_REMOVED lines=10> */
.L_x_251:
[----:B------:R-:W-:Y:S05]  /*a060*/  BSYNC B1 ;  /* 0x0000000000017941 */ /* 0x000fea0003800000 */
.L_x_250:
        /* <DEDUP_REMOVED lines=10> */
.L_x_253:
[----:B------:R-:W-:Y:S05]  /*a110*/  BSYNC B1 ;  /* 0x0000000000017941 */ /* 0x000fea0003800000 */
.L_x_252:
        /* <DEDUP_REMOVED lines=10> */
.L_x_255:
[----:B------:R-:W-:Y:S05]  /*a1c0*/  BSYNC B1 ;  /* 0x0000000000017941 */ /* 0x000fea0003800000 */
.L_x_254:
        /* <DEDUP_REMOVED lines=10> */
.L_x_257:
[----:B------:R-:W-:Y:S05]  /*a270*/  BSYNC B1 ;  /* 0x0000000000017941 */ /* 0x000fea0003800000 */
.L_x_256:
        /* <DEDUP_REMOVED lines=10> */
.L_x_259:
[----:B------:R-:W-:Y:S05]  /*a320*/  BSYNC B1 ;  /* 0x0000000000017941 */ /* 0x000fea0003800000 */
.L_x_258:
        /* <DEDUP_REMOVED lines=10> */
.L_x_261:
[----:B------:R-:W-:Y:S05]  /*a3d0*/  BSYNC B1 ;  /* 0x0000000000017941 */ /* 0x000fea0003800000 */
.L_x_260:
        /* <DEDUP_REMOVED lines=10> */
.L_x_263:
[----:B------:R-:W-:Y:S05]  /*a480*/  BSYNC B1 ;  /* 0x0000000000017941 */ /* 0x000fea0003800000 */
.L_x_262:
        /* <DEDUP_REMOVED lines=10> */
.L_x_265:
[----:B------:R-:W-:Y:S05]  /*a530*/  BSYNC B1 ;  /* 0x0000000000017941 */ /* 0x000fea0003800000 */
.L_x_264:
        /* <DEDUP_REMOVED lines=10> */
.L_x_267:
[----:B------:R-:W-:Y:S05]  /*a5e0*/  BSYNC B1 ;  /* 0x0000000000017941 */ /* 0x000fea0003800000 */
.L_x_266:
        /* <DEDUP_REMOVED lines=10> */
.L_x_269:
[----:B------:R-:W-:Y:S05]  /*a690*/  BSYNC B1 ;  /* 0x0000000000017941 */ /* 0x000fea0003800000 */
.L_x_268:
        /* <DEDUP_REMOVED lines=10> */
.L_x_271:
[----:B------:R-:W-:Y:S05]  /*a740*/  BSYNC B1 ;  /* 0x0000000000017941 */ /* 0x000fea0003800000 */
.L_x_270:
        /* <DEDUP_REMOVED lines=10> */
.L_x_273:
[----:B------:R-:W-:Y:S05]  /*a7f0*/  BSYNC B1 ;  /* 0x0000000000017941 */ /* 0x000fea0003800000 */
.L_x_272:
        /* <DEDUP_REMOVED lines=10> */
.L_x_275:
[----:B------:R-:W-:Y:S05]  /*a8a0*/  BSYNC B1 ;  /* 0x0000000000017941 */ /* 0x000fea0003800000 */
.L_x_274:
        /* <DEDUP_REMOVED lines=10> */
.L_x_277:
[----:B------:R-:W-:Y:S05]  /*a950*/  BSYNC B1 ;  /* 0x0000000000017941 */ /* 0x000fea0003800000 */
.L_x_276:
[----:B0-234-:R-:W2:Y:S01]  /*a960*/  LDL.LU R10, [R1+0x1f4] ;  /* 0x0001f400010a7983 */ /* 0x01dea20000300800 */
[----:B-----5:R-:W-:Y:S01]  /*a970*/  HADD2.F32 R11, -RZ, R23.H0_H0 ;  /* 0x20000017ff0b7230 */ /* 0x020fe20000004100 */
        /* <DEDUP_REMOVED lines=8> */
.L_x_279:
[----:B------:R-:W-:Y:S05]  /*aa00*/  BSYNC B1 ;  /* 0x0000000000017941 */ /* 0x000fea0003800000 */
.L_x_278:
[----:B------:R-:W3:Y:S01]  /*aa10*/  LDL.LU R10, [R1+0x1f8] ;  /* 0x0001f800010a7983 */ /* 0x000ee20000300800 */
[----:B0----5:R-:W-:Y:S01]  /*aa20*/  HADD2.F32 R11, -RZ, R23.H0_H0 ;  /* 0x20000017ff0b7230 */ /* 0x021fe20000004100 */
[----:B------:R-:W-:Y:S01]  /*aa30*/  ISETP.GT.AND P1, PT, R0, 0xf9, P0 ;  /* 0x000000f90000780c */ /* 0x000fe20000724270 */
[----:B------:R-:W-:Y:S01]  /*aa40*/  BSSY B1, `(.L_x_280) ;  /* 0x000000a000017945 */ /* 0x000fe20003800000 */
[----:B------:R-:W-:Y:S02]  /*aa50*/  IADD3 R167, P0, R3, 0x80, RZ ;  /* 0x0000008003a77810 */ /* 0x000fe40007f1e0ff */
[----:B------:R-:W-:-:S04]  /*aa60*/  FMUL R11, R11, R16 ;  /* 0x000000100b0b7220 */ /* 0x000fc80000400000 */
[----:B---3--:R-:W-:-:S05]  /*aa70*/  FFMA R11, R10, R2, R11 ;  /* 0x000000020a0b7223 */ /* 0x008fca000000000b */
[----:B------:R-:W-:-:S04]  /*aa80*/  F2FP.F16.F32.PACK_AB R11, RZ, R11 ;  /* 0x0000000bff0b723e */ /* 0x000fc800000000ff */
[----:B------:R-:W-:Y:S01]  /*aa90*/  PRMT R3, R11, 0x7610, R3 ;  /* 0x000076100b037816 */ /* 0x000fe20000000003 */
[----:B------:R-:W-:-:S04]  /*aaa0*/  IMAD.X R11, RZ, RZ, UR7, P0 ;  /* 0x00000007ff0b7e24 */ /* 0x000fc800080e06ff */
[----:B------:R0:W-:Y:S01]  /*aab0*/  @P2 STG.E.U16 desc[UR36][R6.64+0x1f0], R3 ;  /* 0x0001f00306002986 */ /* 0x0001e2000c101524 */
[----:B------:R-:W-:Y:S05]  /*aac0*/  @!P1 BRA `(.L_x_281) ;  /* 0x0000000000049947 */ /* 0x000fea0003800000 */
[----:B------:R3:W5:Y:S02]  /*aad0*/  LDG.E.LTC128B.U16 R23, desc[UR36][R8.64+0x1f2] ;  /* 0x0001f22408177981 */ /* 0x000764000c1e1520 */
.L_x_281:
[----:B------:R-:W-:Y:S05]  /*aae0*/  BSYNC B1 ;  /* 0x0000000000017941 */ /* 0x000fea0003800000 */
.L_x_280:
[----:B------:R-:W4:Y:S01]  /*aaf0*/  LDL.LU R10, [R1+0x1fc] ;  /* 0x0001fc00010a7983 */ /* 0x000f220000300800 */
[----:B0----5:R-:W-:Y:S01]  /*ab00*/  HADD2.F32 R3, -RZ, R23.H0_H0 ;  /* 0x20000017ff037230 */ /* 0x021fe20000004100 */
[----:B------:R-:W-:Y:S01]  /*ab10*/  ISETP.GT.AND P0, PT, R17, 0x80, PT ;  /* 0x000000801100780c */ /* 0x000fe20003f04270 */
[----:B--23--:R-:W-:-:S03]  /*ab20*/  IMAD R8, R11, R14, RZ ;  /* 0x0000000e0b087224 */ /* 0x00cfc600078e02ff */
[----:B------:R-:W-:Y:S01]  /*ab30*/  FMUL R3, R3, R16 ;  /* 0x0000001003037220 */ /* 0x000fe20000400000 */
[C---:B------:R-:W-:Y:S01]  /*ab40*/  IMAD R165, R167.reuse, R15, R8 ;  /* 0x0000000fa7a57224 */ /* 0x040fe200078e0208 */
[----:B------:R-:W-:Y:S01]  /*ab50*/  ISETP.GT.AND P4, PT, R0, RZ, P0 ;  /* 0x000000ff0000720c */ /* 0x000fe20000784270 */
[----:B------:R-:W-:-:S04]  /*ab60*/  IMAD.WIDE.U32 R8, R167, R14, R20 ;  /* 0x0000000ea7087225 */ /* 0x000fc800078e0014 */
[----:B------:R-:W-:Y:S02]  /*ab70*/  IMAD.IADD R9, R9, 0x1, R165 ;  /* 0x0000000109097824 */ /* 0x000fe400078e02a5 */
[----:B----4-:R-:W-:Y:S01]  /*ab80*/  FFMA R3, R10, R2, R3 ;  /* 0x000000020a037223 */ /* 0x010fe20000000003 */
[----:B------:R-:W-:-:S04]  /*ab90*/  LEA R10, P2, R8, R12, 0x1 ;  /* 0x0000000c080a7211 */ /* 0x000fc800078408ff */
[----:B------:R-:W-:Y:S02]  /*aba0*/  F2FP.F16.F32.PACK_AB R3, RZ, R3 ;  /* 0x00000003ff03723e */ /* 0x000fe400000000ff */
[--C-:B------:R-:W-:Y:S02]  /*abb0*/  LEA.HI.X R11, R8, R13, R9.reuse, 0x1, P2 ;  /* 0x0000000d080b7211 */ /* 0x100fe400010f0c09 */
[----:B------:R-:W-:-:S05]  /*abc0*/  PRMT R9, R3, 0x7610, R9 ;  /* 0x0000761003097816 */ /* 0x000fca0000000009 */
[----:B------:R0:W-:Y:S04]  /*abd0*/  @P1 STG.E.U16 desc[UR36][R6.64+0x1f2], R9 ;  /* 0x0001f20906001986 */ /* 0x0001e8000c101524 */
[----:B------:R-:W2:Y:S01]  /*abe0*/  @P4 LDG.E.LTC128B.U16 R23, desc[UR36][R10.64] ;  /* 0x000000240a174981 */ /* 0x000ea2000c1e1520 */
[----:B-1----:R-:W-:Y:S01]  /*abf0*/  MOV R159, UR8 ;  /* 0x00000008009f7c02 */ /* 0x002fe20008000f00 */
[----:B------:R-:W-:Y:S01]  /*ac00*/  IMAD.U32 R161, RZ, RZ, UR8 ;  /* 0x00000008ffa17e24 */ /* 0x000fe2000f8e00ff */
[----:B------:R-:W-:Y:S01]  /*ac10*/  ISETP.GT.AND P2, PT, R0, 0x1, P0 ;  /* 0x000000010000780c */ /* 0x000fe20000744270 */
[----:B------:R-:W-:Y:S01]  /*ac20*/  IMAD.U32 R164, RZ, RZ, UR9 ;  /* 0x00000009ffa47e24 */ /* 0x000fe2000f8e00ff */
[----:B------:R-:W-:Y:S01]  /*ac30*/  BSSY B1, `(.L_x_282) ;  /* 0x0000012000017945 */ /* 0x000fe20003800000 */
[----:B------:R-:W-:-:S02]  /*ac40*/  IMAD.SHL.U32 R159, R159, 0x100, RZ ;  /* 0x000001009f9f7824 */ /* 0x000fc400078e00ff */
[----:B0-----:R-:W-:Y:S01]  /*ac50*/  IMAD.WIDE.U32 R8, R167, R14, R18 ;  /* 0x0000000ea7087225 */ /* 0x001fe200078e0012 */
[----:B------:R-:W-:-:S03]  /*ac60*/  SHF.L.U64.HI R161, R161, 0x8, R164 ;  /* 0x00000008a1a17819 */ /* 0x000fc600000102a4 */
[----:B------:R-:W-:Y:S02]  /*ac70*/  IMAD.IADD R9, R165, 0x1, R9 ;  /* 0x00000001a5097824 */ /* 0x000fe400078e0209 */
[----:B------:R-:W-:Y:S01]  /*ac80*/  IMAD.WIDE.U32 R162, R22, UR43, R8 ;  /* 0x0000002b16a27c25 */ /* 0x000fe2000f8e0008 */
[----:B------:R-:W-:-:S03]  /*ac90*/  IADD3 R8, P1, R159, R4, RZ ;  /* 0x000000049f087210 */ /* 0x000fc60007f3e0ff */
[----:B------:R-:W-:Y:S01]  /*aca0*/  IMAD.IADD R7, R157, 0x1, R163 ;  /* 0x000000019d077824 */ /* 0x000fe200078e02a3 */
[----:B------:R-:W-:Y:S01]  /*acb0*/  LEA R6, P3, R162, R12, 0x1 ;  /* 0x0000000ca2067211 */ /* 0x000fe200078608ff */
[----:B------:R-:W-:-:S03]  /*acc0*/  IMAD.X R9, R161, 0x1, R5, P1 ;  /* 0x00000001a1097824 */ /* 0x000fc600008e0605 */
[----:B------:R-:W-:Y:S01]  /*acd0*/  LEA.HI.X R7, R162, R13, R7, 0x1, P3 ;  /* 0x0000000da2077211 */ /* 0x000fe200018f0c07 */
[----:B--2---:R-:W-:-:S05]  /*ace0*/  HADD2.F32 R3, -RZ, R23.H0_H0 ;  /* 0x20000017ff037230 */ /* 0x004fca0000004100 */
[----:B------:R-:W-:-:S04]  /*acf0*/  FMUL R3, R3, R16 ;  /* 0x0000001003037220 */ /* 0x000fc80000400000 */
[----:B------:R-:W-:-:S05]  /*ad00*/  FFMA R3, R24, R2, R3 ;  /* 0x0000000218037223 */ /* 0x000fca0000000003 */
[----:B------:R-:W-:-:S05]  /*ad10*/  F2FP.F16.F32.PACK_AB R3, RZ, R3 ;  /* 0x00000003ff03723e */ /* 0x000fca00000000ff */
[----:B------:R0:W-:Y:S01]  /*ad20*/  @P4 STG.E.U16 desc[UR36][R8.64], R3 ;  /* 0x0000000308004986 */ /* 0x0001e2000c101524 */
[----:B------:R-:W-:Y:S05]  /*ad30*/  @!P2 BRA `(.L_x_283) ;  /* 0x000000000004a947 */ /* 0x000fea0003800000 */
[----:B------:R1:W5:Y:S02]  /*ad40*/  LDG.E.LTC128B.U16 R23, desc[UR36][R6.64+0x2] ;  /* 0x0000022406177981 */ /* 0x000364000c1e1520 */
.L_x_283:
[----:B------:R-:W-:Y:S05]  /*ad50*/  BSYNC B1 ;  /* 0x0000000000017941 */ /* 0x000fea0003800000 */
.L_x_282:
[----:B0----5:R-:W-:Y:S01]  /*ad60*/  HADD2.F32 R3, -RZ, R23.H0_H0 ;  /* 0x20000017ff037230 */ /* 0x021fe20000004100 */
[----:B------:R-:W-:Y:S01]  /*ad70*/  ISETP.GT.AND P1, PT, R17, 0x88, PT ;  /* 0x000000881100780c */ /* 0x000fe20003f24270 */
[----:B------:R-:W-:Y:S01]  /*ad80*/  IMAD.WIDE.U32 R14, R167, R14, R154 ;  /* 0x0000000ea70e7225 */ /* 0x000fe200078e009a */
[----:B------:R-:W-:Y:S03]  /*ad90*/  BSSY B1, `(.L_x_284) ;  /* 0x0000010000017945 */ /* 0x000fe60003800000 */
[----:B------:R-:W-:Y:S01]  /*ada0*/  FMUL R10, R3, R16 ;  /* 0x00000010030a7220 */ /* 0x000fe20000400000 */
[----:B------:R-:W-:Y:S02]  /*adb0*/  ISETP.GT.AND P3, PT, R0, RZ, P1 ;  /* 0x000000ff0000720c */ /* 0x000fe40000f64270 */
[----:B------:R-:W-:Y:S01]  /*adc0*/  IADD3 R152, P4, R152, R14, RZ ;  /* 0x0000000e98987210 */ /* 0x000fe20007f9e0ff */
[----:B------:R-:W-:Y:S01]  /*add0*/  FFMA R10, R25, R2, R10 ;  /* 0x00000002190a7223 */ /* 0x000fe2000000000a */
[----:B------:R-:W-:-:S02]  /*ade0*/  IADD3 R165, R165, R15, RZ ;  /* 0x0000000fa5a57210 */ /* 0x000fc40007ffe0ff */
[----:B------:R-:W-:Y:S02]  /*adf0*/  IADD3 R14, P5, R18, R14, RZ ;  /* 0x0000000e120e7210 */ /* 0x000fe40007fbe0ff */
[----:B------:R-:W-:Y:S01]  /*ae00*/  F2FP.F16.F32.PACK_AB R3, RZ, R10 ;  /* 0x0000000aff03723e */ /* 0x000fe200000000ff */
[----:B------:R-:W-:Y:S01]  /*ae10*/  IMAD.X R20, R165, 0x1, R21, P4 ;  /* 0x00000001a5147824 */ /* 0x000fe200020e0615 */
[C---:B------:R-:W-:Y:S02]  /*ae20*/  LEA R10, P4, R152.reuse, R12, 0x1 ;  /* 0x0000000c980a7211 */ /* 0x040fe400078808ff */
[----:B------:R-:W-:Y:S02]  /*ae30*/  PRMT R17, R3, 0x7610, R17 ;  /* 0x0000761003117816 */ /* 0x000fe40000000011 */
[----:B------:R-:W-:Y:S02]  /*ae40*/  LEA.HI.X R11, R152, R13, R20, 0x1, P4 ;  /* 0x0000000d980b7211 */ /* 0x000fe400020f0c14 */
[----:B------:R-:W-:Y:S01]  /*ae50*/  PRMT R3, R23, 0x7610, R3 ;  /* 0x0000761017037816 */ /* 0x000fe20000000003 */
[----:B------:R0:W-:Y:S01]  /*ae60*/  @P2 STG.E.U16 desc[UR36][R8.64+0x2], R17 ;  /* 0x0000021108002986 */ /* 0x0001e2000c101524 */
[----:B------:R-:W-:Y:S05]  /*ae70*/  @!P3 BRA `(.L_x_285) ;  /* 0x000000000004b947 */ /* 0x000fea0003800000 */
[----:B------:R2:W5:Y:S02]  /*ae80*/  LDG.E.LTC128B.U16 R3, desc[UR36][R10.64] ;  /* 0x000000240a037981 */ /* 0x000564000c1e1520 */
.L_x_285:
[----:B------:R-:W-:Y:S05]  /*ae90*/  BSYNC B1 ;  /* 0x0000000000017941 */ /* 0x000fea0003800000 */
.L_x_284:
[----:B--2--5:R-:W-:Y:S01]  /*aea0*/  HADD2.F32 R11, -RZ, R3.H0_H0 ;  /* 0x20000003ff0b7230 */ /* 0x024fe20000004100 */
[----:B------:R-:W-:Y:S01]  /*aeb0*/  IADD3 R10, P2, R8, R158, RZ ;  /* 0x0000009e080a7210 */ /* 0x000fe20007f5e0ff */
[----:B------:R-:W-:Y:S01]  /*aec0*/  IMAD.X R15, R19, 0x1, R165, P5 ;  /* 0x00000001130f7824 */ /* 0x000fe200028e06a5 */
[----:B------:R-:W-:Y:S01]  /*aed0*/  ISETP.GT.AND P5, PT, R0, 0x1, P1 ;  /* 0x000000010000780c */ /* 0x000fe20000fa4270 */
[----:B------:R-:W-:Y:S01]  /*aee0*/  BSSY B1, `(.L_x_286) ;  /* 0x000000c000017945 */ /* 0x000fe20003800000 */
[----:B------:R-:W-:Y:S01]  /*aef0*/  FMUL R11, R11, R16 ;  /* 0x000000100b0b7220 */ /* 0x000fe20000400000 */
[----:B------:R-:W-:-:S04]  /*af00*/  IMAD.WIDE.U32 R22, R22, UR43, R14 ;  /* 0x0000002b16167c25 */ /* 0x000fc8000f8e000e */
[----:B------:R-:W-:Y:S01]  /*af10*/  FFMA R11, R26, R2, R11 ;  /* 0x000000021a0b7223 */ /* 0x000fe2000000000b */
[----:B------:R-:W-:Y:S01]  /*af20*/  IMAD.IADD R157, R157, 0x1, R23 ;  /* 0x000000019d9d7824 */ /* 0x000fe200078e0217 */
[----:B------:R-:W-:-:S03]  /*af30*/  LEA R12, P4, R22, R12, 0x1 ;  /* 0x0000000c160c7211 */ /* 0x000fc600078808ff */
[----:B------:R-:W-:Y:S01]  /*af40*/  F2FP.F16.F32.PACK_AB R14, RZ, R11 ;  /* 0x0000000bff0e723e */ /* 0x000fe200000000ff */
[----:B------:R-:W-:Y:S01]  /*af50*/  IMAD.X R11, R9, 0x1, R156, P2 ;  /* 0x00000001090b7824 */ /* 0x000fe200010e069c */
[----:B------:R-:W-:-:S04]  /*af60*/  LEA.HI.X R13, R22, R13, R157, 0x1, P4 ;  /* 0x0000000d160d7211 */ /* 0x000fc800020f0c9d */
[----:B------:R2:W-:Y:S01]  /*af70*/  @P3 STG.E.U16 desc[UR36][R10.64], R14 ;  /* 0x0000000e0a003986 */ /* 0x0005e2000c101524 */
[----:B------:R-:W-:Y:S05]  /*af80*/  @!P5 BRA `(.L_x_287) ;  /* 0x000000000004d947 */ /* 0x000fea0003800000 */
[----:B------:R3:W5:Y:S02]  /*af90*/  LDG.E.LTC128B.U16 R3, desc[UR36][R12.64+0x2] ;  /* 0x000002240c037981 */ /* 0x000764000c1e1520 */
.L_x_287:
[----:B------:R-:W-:Y:S05]  /*afa0*/  BSYNC B1 ;  /* 0x0000000000017941 */ /* 0x000fea0003800000 */
.L_x_286:
[----:B-----5:R-:W-:Y:S01]  /*afb0*/  HADD2.F32 R15, -RZ, R3.H0_H0 ;  /* 0x20000003ff0f7230 */ /* 0x020fe20000004100 */
[----:B------:R-:W-:Y:S01]  /*afc0*/  ISETP.GT.AND P2, PT, R0, 0x8, P0 ;  /* 0x000000080000780c */ /* 0x000fe20000744270 */
[----:B------:R-:W-:Y:S03]  /*afd0*/  BSSY B1, `(.L_x_288) ;  /* 0x0000007000017945 */ /* 0x000fe60003800000 */
[----:B--2---:R-:W-:-:S04]  /*afe0*/  FMUL R14, R15, R16 ;  /* 0x000000100f0e7220 */ /* 0x004fc80000400000 */
[----:B------:R-:W-:-:S05]  /*aff0*/  FFMA R14, R27, R2, R14 ;  /* 0x000000021b0e7223 */ /* 0x000fca000000000e */
[----:B------:R-:W-:-:S05]  /*b000*/  F2FP.F16.F32.PACK_AB R14, RZ, R14 ;  /* 0x0000000eff0e723e */ /* 0x000fca00000000ff */
[----:B------:R2:W-:Y:S01]  /*b010*/  @P5 STG.E.U16 desc[UR36][R10.64+0x2], R14 ;  /* 0x0000020e0a005986 */ /* 0x0005e2000c101524 */
[----:B------:R-:W-:Y:S05]  /*b020*/  @!P2 BRA `(.L_x_289) ;  /* 0x000000000004a947 */ /* 0x000fea0003800000 */
[----:B------:R4:W5:Y:S02]  /*b030*/  LDG.E.LTC128B.U16 R3, desc[UR36][R6.64+0x10] ;  /* 0x0000102406037981 */ /* 0x000964000c1e1520 */
.L_x_289:
[----:B------:R-:W-:Y:S05]  /*b040*/  BSYNC B1 ;  /* 0x0000000000017941 */ /* 0x000fea0003800000 */
.L_x_288:
[----:B--2--5:R-:W-:Y:S01]  /*b050*/  HADD2.F32 R11, -RZ, R3.H0_H0 ;  /* 0x20000003ff0b7230 */ /* 0x024fe20000004100 */
[----:B------:R-:W-:Y:S01]  /*b060*/  ISETP.GT.AND P3, PT, R0, 0x9, P0 ;  /* 0x000000090000780c */ /* 0x000fe20000764270 */
[----:B------:R-:W-:Y:S03]  /*b070*/  BSSY B1, `(.L_x_290) ;  /* 0x0000007000017945 */ /* 0x000fe60003800000 */
[----:B------:R-:W-:-:S04]  /*b080*/  FMUL R11, R11, R16 ;  /* 0x000000100b0b7220 */ /* 0x000fc80000400000 */
[----:B------:R-:W-:-:S05]  /*b090*/  FFMA R11, R28, R2, R11 ;  /* 0x000000021c0b7223 */ /* 0x000fca000000000b */
[----:B------:R-:W-:-:S05]  /*b0a0*/  F2FP.F16.F32.PACK_AB R11, RZ, R11 ;  /* 0x0000000bff0b723e */ /* 0x000fca00000000ff */
[----:B------:R2:W-:Y:S01]  /*b0b0*/  @P2 STG.E.U16 desc[UR36][R8.64+0x10], R11 ;  /* 0x0000100b08002986 */ /* 0x0005e2000c101524 */
[----:B------:R-:W-:Y:S05]  /*b0c0*/  @!P3 BRA `(.L_x_291) ;  /* 0x000000000004b947 */ /* 0x000fea0003800000 */
[----:B------:R0:W5:Y:S02]  /*b0d0*/  LDG.E.LTC128B.U16 R3, desc[UR36][R6.64+0x12] ;  /* 0x0000122406037981 */ /* 0x000164000c1e1520 */
.L_x_291:
[----:B------:R-:W-:Y:S05]  /*b0e0*/  BSYNC B1 ;  /* 0x0000000000017941 */ /* 0x000fea0003800000 */
.L_x_290:
        /* <DEDUP_REMOVED lines=9> */
.L_x_293:
[----:B------:R-:W-:Y:S05]  /*b180*/  BSYNC B1 ;  /* 0x0000000000017941 */ /* 0x000fea0003800000 */
.L_x_292:
[----:B-----5:R-:W-:Y:S01]  /*b190*/  HADD2.F32 R11, -RZ, R3.H0_H0 ;  /* 0x20000003ff0b7230 */ /* 0x020fe20000004100 */
[----:B--2---:R-:W-:Y:S01]  /*b1a0*/  IADD3 R10, P3, R158, R8, RZ ;  /* 0x000000089e0a7210 */ /* 0x004fe20007f7e0ff */
[----:B------:R-:W-:Y:S01]  /*b1b0*/  BSSY B1, `(.L_x_294) ;  /* 0x0000009000017945 */ /* 0x000fe20003800000 */
[----:B------:R-:W-:Y:S02]  /*b1c0*/  ISETP.GT.AND P2, PT, R0, 0x9, P1 ;  /* 0x000000090000780c */ /* 0x000fe40000f44270 */
[----:B------:R-:W-:-:S04]  /*b1d0*/  FMUL R11, R11, R16 ;  /* 0x000000100b0b7220 */ /* 0x000fc80000400000 */
[----:B------:R-:W-:-:S05]  /*b1e0*/  FFMA R11, R30, R2, R11 ;  /* 0x000000021e0b7223 */ /* 0x000fca000000000b */
[----:B------:R-:W-:Y:S01]  /*b1f0*/  F2FP.F16.F32.PACK_AB R14, RZ, R11 ;  /* 0x0000000bff0e723e */ /* 0x000fe200000000ff */
[----:B------:R-:W-:-:S05]  /*b200*/  IMAD.X R11, R156, 0x1, R9, P3 ;  /* 0x000000019c0b7824 */ /* 0x000fca00018e0609 */
[----:B------:R2:W-:Y:S01]  /*b210*/  @P4 STG.E.U16 desc[UR36][R10.64+0x10], R14 ;  /* 0x0000100e0a004986 */ /* 0x0005e2000c101524 */
[----:B------:R-:W-:Y:S05]  /*b220*/  @!P2 BRA `(.L_x_295) ;  /* 0x000000000004a947 */ /* 0x000fea0003800000 */
[----:B------:R0:W5:Y:S02]  /*b230*/  LDG.E.LTC128B.U16 R3, desc[UR36][R12.64+0x12] ;  /* 0x000012240c037981 */ /* 0x000164000c1e1520 */
.L_x_295:
[----:B------:R-:W-:Y:S05]  /*b240*/  BSYNC B1 ;  /* 0x0000000000017941 */ /* 0x000fea0003800000 */
.L_x_294:
[----:B--2--5:R-:W-:Y:S01]  /*b250*/  HADD2.F32 R11, -RZ, R3.H0_H0 ;  /* 0x20000003ff0b7230 */ /* 0x024fe20000004100 */
[----:B------:R-:W-:Y:S01]  /*b260*/  IADD3 R158, P3, P4, R158, R4, R159 ;  /* 0x000000049e9e7210 */ /* 0x000fe20007c7e09f */
[----:B------:R-:W-:Y:S01]  /*b270*/  BSSY B1, `(.L_x_296) ;  /* 0x0000009000017945 */ /* 0x000fe20003800000 */
[----:B------:R-:W-:Y:S02]  /*b280*/  ISETP.GT.AND P5, PT, R0, 0x10, P0 ;  /* 0x000000100000780c */ /* 0x000fe400007a4270 */
[----:B------:R-:W-:Y:S01]  /*b290*/  FMUL R10, R11, R16 ;  /* 0x000000100b0a7220 */ /* 0x000fe20000400000 */
[----:B------:R-:W-:-:S03]  /*b2a0*/  IADD3.X R159, R156, R5, R161, P3, P4 ;  /* 0x000000059c9f7210 */ /* 0x000fc60001fe84a1 */
[----:B------:R-:W-:-:S05]  /*b2b0*/  FFMA R10, R31, R2, R10 ;  /* 0x000000021f0a7223 */ /* 0x000fca000000000a */
[----:B------:R-:W-:-:S05]  /*b2c0*/  F2FP.F16.F32.PACK_AB R10, RZ, R10 ;  /* 0x0000000aff0a723e */ /* 0x000fca00000000ff */
[----:B------:R2:W-:Y:S01]  /*b2d0*/  @P2 STG.E.U16 desc[UR36][R158.64+0x12], R10 ;  /* 0x0000120a9e002986 */ /* 0x0005e2000c101524 */
[----:B------:R-:W-:Y:S05]  /*b2e0*/  @!P5 BRA `(.L_x_297) ;  /* 0x000000000004d947 */ /* 0x000fea0003800000 */
[----:B------:R0:W5:Y:S02]  /*b2f0*/  LDG.E.LTC128B.U16 R3, desc[UR36][R6.64+0x20] ;  /* 0x0000202406037981 */ /* 0x000164000c1e1520 */
.L_x_297:
[----:B------:R-:W-:Y:S05]  /*b300*/  BSYNC B1 ;  /* 0x0000000000017941 */ /* 0x000fea0003800000 */
.L_x_296:
[----:B-----5:R-:W-:Y:S01]  /*b310*/  HADD2.F32 R5, -RZ, R3.H0_H0 ;  /* 0x20000003ff057230 */ /* 0x020fe20000004100 */
        /* <DEDUP_REMOVED lines=8> */
.L_x_299:
[----:B------:R-:W-:Y:S05]  /*b3a0*/  BSYNC B1 ;  /* 0x0000000000017941 */ /* 0x000fea0003800000 */
.L_x_298:
[----:B0----5:R-:W-:Y:S01]  /*b3b0*/  HADD2.F32 R5, -RZ, R3.H0_H0 ;  /* 0x20000003ff057230 */ /* 0x021fe20000004100 */
        /* <DEDUP_REMOVED lines=8> */
.L_x_301:
[----:B------:R-:W-:Y:S05]  /*b440*/  BSYNC B1 ;  /* 0x0000000000017941 */ /* 0x000fea0003800000 */
.L_x_300:
[----:B-----5:R-:W-:Y:S01]  /*b450*/  HADD2.F32 R5, -RZ, R3.H0_H0 ;  /* 0x20000003ff057230 */ /* 0x020fe20000004100 */
[----:B0-----:R-:W-:Y:S01]  /*b460*/  @P3 MOV R4, R158 ;  /* 0x0000009e00043202 */ /* 0x001fe20000000f00 */
[----:B------:R-:W-:Y:S01]  /*b470*/  BSSY B1, `(.L_x_302) ;  /* 0x000000a000017945 */ /* 0x000fe20003800000 */
[----:B------:R-:W-:Y:S02]  /*b480*/  ISETP.GT.AND P2, PT, R0, 0x11, P1 ;  /* 0x000000110000780c */ /* 0x000fe40000f44270 */
[----:B------:R-:W-:-:S04]  /*b490*/  FMUL R5, R5, R16 ;  /* 0x0000001005057220 */ /* 0x000fc80000400000 */
[----:B------:R-:W-:-:S05]  /*b4a0*/  FFMA R5, R34, R2, R5 ;  /* 0x0000000222057223 */ /* 0x000fca0000000005 */
[----:B------:R-:W-:-:S04]  /*b4b0*/  F2FP.F16.F32.PACK_AB R5, RZ, R5 ;  /* 0x00000005ff05723e */ /* 0x000fc800000000ff */
[----:B--2---:R-:W-:Y:S01]  /*b4c0*/  PRMT R10, R5, 0x7610, R10 ;  /* 0x00007610050a7816 */ /* 0x004fe2000000000a */
[----:B------:R-:W-:-:S05]  /*b4d0*/  @P3 IMAD.MOV.U32 R5, RZ, RZ, R159 ;  /* 0x000000ffff053224 */ /* 0x000fca00078e009f */
[----:B------:R0:W-:Y:S01]  /*b4e0*/  @P3 STG.E.U16 desc[UR36][R4.64+0x20], R10 ;  /* 0x0000200a04003986 */ /* 0x0001e2000c101524 */
[----:B------:R-:W-:Y:S05]  /*b4f0*/  @!P2 BRA `(.L_x_303) ;  /* 0x000000000004a947 */ /* 0x000fea0003800000 */
[----:B------:R2:W5:Y:S02]  /*b500*/  LDG.E.LTC128B.U16 R3, desc[UR36][R12.64+0x22] ;  /* 0x000022240c037981 */ /* 0x000564000c1e1520 */
.L_x_303:
[----:B------:R-:W-:Y:S05]  /*b510*/  BSYNC B1 ;  /* 0x0000000000017941 */ /* 0x000fea0003800000 */
.L_x_302:
[----:B0----5:R-:W-:Y:S01]  /*b520*/  HADD2.F32 R5, -RZ, R3.H0_H0 ;  /* 0x20000003ff057230 */ /* 0x021fe20000004100 */
[----:B------:R-:W-:Y:S01]  /*b530*/  ISETP.GT.AND P3, PT, R0, 0x18, P0 ;  /* 0x000000180000780c */ /* 0x000fe20000764270 */
[----:B------:R-:W-:Y:S03]  /*b540*/  BSSY B1, `(.L_x_304) ;  /* 0x000000a000017945 */ /* 0x000fe60003800000 */
[----:B------:R-:W-:Y:S01]  /*b550*/  FMUL R4, R5, R16 ;  /* 0x0000001005047220 */ /* 0x000fe20000400000 */
[----:B------:R-:W-:-:S03]  /*b560*/  @P2 IMAD.MOV.U32 R5, RZ, RZ, R159 ;  /* 0x000000ffff052224 */ /* 0x000fc600078e009f */
[----:B------:R-:W-:-:S05]  /*b570*/  FFMA R4, R35, R2, R4 ;  /* 0x0000000223047223 */ /* 0x000fca0000000004 */
[----:B------:R-:W-:-:S04]  /*b580*/  F2FP.F16.F32.PACK_AB R4, RZ, R4 ;  /* 0x00000004ff04723e */ /* 0x000fc800000000ff */
[----:B------:R-:W-:Y:S01]  /*b590*/  PRMT R10, R4, 0x7610, R10 ;  /* 0x00007610040a7816 */ /* 0x000fe2000000000a */
[----:B------:R-:W-:-:S05]  /*b5a0*/  @P2 IMAD.MOV.U32 R4, RZ, RZ, R158 ;  /* 0x000000ffff042224 */ /* 0x000fca00078e009e */
[----:B------:R0:W-:Y:S01]  /*b5b0*/  @P2 STG.E.U16 desc[UR36][R4.64+0x22], R10 ;  /* 0x0000220a04002986 */ /* 0x0001e2000c101524 */
[----:B------:R-:W-:Y:S05]  /*b5c0*/  @!P3 BRA `(.L_x_305) ;  /* 0x000000000004b947 */ /* 0x000fea0003800000 */
[----:B------:R0:W5:Y:S02]  /*b5d0*/  LDG.E.LTC128B.U16 R3, desc[UR36][R6.64+0x30] ;  /* 0x0000302406037981 */ /* 0x000164000c1e1520 */
.L_x_305:
[----:B------:R-:W-:Y:S05]  /*b5e0*/  BSYNC B1 ;  /* 0x0000000000017941 */ /* 0x000fea0003800000 */
.L_x_304:
        /* <DEDUP_REMOVED lines=9> */
.L_x_307:
[----:B------:R-:W-:Y:S05]  /*b680*/  BSYNC B1 ;  /* 0x0000000000017941 */ /* 0x000fea0003800000 */
.L_x_306:
        /* <DEDUP_REMOVED lines=9> */
.L_x_309:
[----:B------:R-:W-:Y:S05]  /*b720*/  BSYNC B1 ;  /* 0x0000000000017941 */ /* 0x000fea0003800000 */
.L_x_308:
[----:B-----5:R-:W-:Y:S01]  /*b730*/  HADD2.F32 R5, -RZ, R3.H0_H0 ;  /* 0x20000003ff057230 */ /* 0x020fe20000004100 */
[----:B------:R-:W-:Y:S01]  /*b740*/  ISETP.GT.AND P2, PT, R0, 0x19, P1 ;  /* 0x000000190000780c */ /* 0x000fe20000f44270 */
[----:B0-----:R-:W-:Y:S01]  /*b750*/  @P3 IMAD.MOV.U32 R4, RZ, RZ, R158 ;  /* 0x000000ffff043224 */ /* 0x001fe200078e009e */
[----:B------:R-:W-:Y:S02]  /*b760*/  BSSY B1, `(.L_x_310) ;  /* 0x0000009000017945 */ /* 0x000fe40003800000 */
[----:B------:R-:W-:-:S04]  /*b770*/  FMUL R5, R5, R16 ;  /* 0x0000001005057220 */ /* 0x000fc80000400000 */
[----:B------:R-:W-:-:S05]  /*b780*/  FFMA R5, R38, R2, R5 ;  /* 0x0000000226057223 */ /* 0x000fca0000000005 */
[----:B------:R-:W-:-:S04]  /*b790*/  F2FP.F16.F32.PACK_AB R5, RZ, R5 ;  /* 0x00000005ff05723e */ /* 0x000fc800000000ff */
[----:B------:R-:W-:Y:S01]  /*b7a0*/  PRMT R10, R5, 0x7610, R10 ;  /* 0x00007610050a7816 */ /* 0x000fe2000000000a */
[----:B------:R-:W-:-:S05]  /*b7b0*/  @P3 IMAD.MOV.U32 R5, RZ, RZ, R159 ;  /* 0x000000ffff053224 */ /* 0x000fca00078e009f */
[----:B------:R0:W-:Y:S01]  /*b7c0*/  @P3 STG.E.U16 desc[UR36][R4.64+0x30], R10 ;  /* 0x0000300a04003986 */ /* 0x0001e2000c101524 */
[----:B------:R-:W-:Y:S05]  /*b7d0*/  @!P2 BRA `(.L_x_311) ;  /* 0x000000000004a947 */ /* 0x000fea0003800000 */
[----:B------:R0:W5:Y:S02]  /*b7e0*/  LDG.E.LTC128B.U16 R3, desc[UR36][R12.64+0x32] ;  /* 0x000032240c037981 */ /* 0x000164000c1e1520 */
.L_x_311:
[----:B------:R-:W-:Y:S05]  /*b7f0*/  BSYNC B1 ;  /* 0x0000000000017941 */ /* 0x000fea0003800000 */
.L_x_310:
[----:B0----5:R-:W-:Y:S01]  /*b800*/  HADD2.F32 R5, -RZ, R3.H0_H0 ;  /* 0x20000003ff057230 */ /* 0x021fe20000004100 */
[----:B------:R-:W-:Y:S01]  /*b810*/  ISETP.GT.AND P3, PT, R0, 0x20, P0 ;  /* 0x000000200000780c */ /* 0x000fe20000764270 */
[----:B------:R-:W-:Y:S03]  /*b820*/  BSSY B1, `(.L_x_312) ;  /* 0x000000a000017945 */ /* 0x000fe60003800000 */
[----:B------:R-:W-:Y:S01]  /*b830*/  FMUL R4, R5, R16 ;  /* 0x0000001005047220 */ /* 0x000fe20000400000 */
[----:B------:R-:W-:-:S03]  /*b840*/  @P2 IMAD.MOV.U32 R5, RZ, RZ, R159 ;  /* 0x000000ffff052224 */ /* 0x000fc600078e009f */
[----:B------:R-:W-:-:S05]  /*b850*/  FFMA R4, R39, R2, R4 ;  /* 0x0000000227047223 */ /* 0x000fca0000000004 */
[----:B------:R-:W-:-:S04]  /*b860*/  F2FP.F16.F32.PACK_AB R4, RZ, R4 ;  /* 0x00000004ff04723e */ /* 0x000fc800000000ff */
[----:B------:R-:W-:Y:S02]  /*b870*/  PRMT R10, R4, 0x7610, R10 ;  /* 0x00007610040a7816 */ /* 0x000fe4000000000a */
[----:B------:R-:W-:-:S05]  /*b880*/  @P2 MOV R4, R158 ;  /* 0x0000009e00042202 */ /* 0x000fca0000000f00 */
[----:B------:R0:W-:Y:S01]  /*b890*/  @P2 STG.E.U16 desc[UR36][R4.64+0x32], R10 ;  /* 0x0000320a04002986 */ /* 0x0001e2000c101524 */
[----:B------:R-:W-:Y:S05]  /*b8a0*/  @!P3 BRA `(.L_x_313) ;  /* 0x000000000004b947 */ /* 0x000fea0003800000 */
[----:B------:R0:W5:Y:S02]  /*b8b0*/  LDG.E.LTC128B.U16 R3, desc[UR36][R6.64+0x40] ;  /* 0x0000402406037981 */ /* 0x000164000c1e1520 */
.L_x_313:
[----:B------:R-:W-:Y:S05]  /*b8c0*/  BSYNC B1 ;  /* 0x0000000000017941 */ /* 0x000fea0003800000 */
.L_x_312:
        /* <DEDUP_REMOVED lines=9> */
.L_x_315:
[----:B------:R-:W-:Y:S05]  /*b960*/  BSYNC B1 ;  /* 0x0000000000017941 */ /* 0x000fea0003800000 */
.L_x_314:
        /* <DEDUP_REMOVED lines=9> */
.L_x_317:
[----:B------:R-:W-:Y:S05]  /*ba00*/  BSYNC B1 ;  /* 0x0000000000017941 */ /* 0x000fea0003800000 */
.L_x_316:
        /* <DEDUP_REMOVED lines=12> */
.L_x_319:
[----:B------:R-:W-:Y:S05]  /*bad0*/  BSYNC B1 ;  /* 0x0000000000017941 */ /* 0x000fea0003800000 */
.L_x_318:
        /* <DEDUP_REMOVED lines=12> */
.L_x_321:
[----:B------:R-:W-:Y:S05]  /*bba0*/  BSYNC B1 ;  /* 0x0000000000017941 */ /* 0x000fea0003800000 */
.L_x_320:
        /* <DEDUP_REMOVED lines=9> */
.L_x_323:
[----:B------:R-:W-:Y:S05]  /*bc40*/  BSYNC B1 ;  /* 0x0000000000017941 */ /* 0x000fea0003800000 */
.L_x_322:
        /* <DEDUP_REMOVED lines=9> */
.L_x_325:
[----:B------:R-:W-:Y:S05]  /*bce0*/  BSYNC B1 ;  /* 0x0000000000017941 */ /* 0x000fea0003800000 */
.L_x_324:
[----:B-----5:R-:W-:Y:S01]  /*bcf0*/  HADD2.F32 R5, -RZ, R3.H0_H0 ;  /* 0x20000003ff057230 */ /* 0x020fe20000004100 */
[----:B0-----:R-:W-:Y:S01]  /*bd00*/  @P3 MOV R4, R158 ;  /* 0x0000009e00043202 */ /* 0x001fe20000000f00 */
[----:B------:R-:W-:Y:S01]  /*bd10*/  BSSY B1, `(.L_x_326) ;  /* 0x000000a000017945 */ /* 0x000fe20003800000 */
[----:B------:R-:W-:Y:S02]  /*bd20*/  ISETP.GT.AND P2, PT, R0, 0x29, P1 ;  /* 0x000000290000780c */ /* 0x000fe40000f44270 */
        /* <DEDUP_REMOVED lines=8> */
.L_x_327:
[----:B------:R-:W-:Y:S05]  /*bdb0*/  BSYNC B1 ;  /* 0x0000000000017941 */ /* 0x000fea0003800000 */
.L_x_326:
        /* <DEDUP_REMOVED lines=12> */
.L_x_329:
[----:B------:R-:W-:Y:S05]  /*be80*/  BSYNC B1 ;  /* 0x0000000000017941 */ /* 0x000fea0003800000 */
.L_x_328:
        /* <DEDUP_REMOVED lines=9> */
.L_x_331:
[----:B------:R-:W-:Y:S05]  /*bf20*/  BSYNC B1 ;  /* 0x0000000000017941 */ /* 0x000fea0003800000 */
.L_x_330:
        /* <DEDUP_REMOVED lines=9> */
.L_x_333:
[----:B------:R-:W-:Y:S05]  /*bfc0*/  BSYNC B1 ;  /* 0x0000000000017941 */ /* 0x000fea0003800000 */
.L_x_332:
        /* <DEDUP_REMOVED lines=12> */
.L_x_335:
[----:B------:R-:W-:Y:S05]  /*c090*/  BSYNC B1 ;  /* 0x0000000000017941 */ /* 0x000fea0003800000 */
.L_x_334:
        /* <DEDUP_REMOVED lines=12> */
.L_x_337:
[----:B------:R-:W-:Y:S05]  /*c160*/  BSYNC B1 ;  /* 0x0000000000017941 */ /* 0x000fea0003800000 */
.L_x_336:
        /* <DEDUP_REMOVED lines=9> */
.L_x_339:
[----:B------:R-:W-:Y:S05]  /*c200*/  BSYNC B1 ;  /* 0x0000000000017941 */ /* 0x000fea0003800000 */
.L_x_338:
        /* <DEDUP_REMOVED lines=9> */
.L_x_341:
[----:B------:R-:W-:Y:S05]  /*c2a0*/  BSYNC B1 ;  /* 0x0000000000017941 */ /* 0x000fea0003800000 */
.L_x_340:
        /* <DEDUP_REMOVED lines=12> */
.L_x_343:
[----:B------:R-:W-:Y:S05]  /*c370*/  BSYNC B1 ;  /* 0x0000000000017941 */ /* 0x000fea0003800000 */
.L_x_342:
        /* <DEDUP_REMOVED lines=12> */
.L_x_345:
[----:B------:R-:W-:Y:S05]  /*c440*/  BSYNC B1 ;  /* 0x0000000000017941 */ /* 0x000fea0003800000 */
.L_x_344:
        /* <DEDUP_REMOVED lines=9> */
.L_x_347:
[----:B------:R-:W-:Y:S05]  /*c4e0*/  BSYNC B1 ;  /* 0x0000000000017941 */ /* 0x000fea0003800000 */
.L_x_346:
        /* <DEDUP_REMOVED lines=9> */
.L_x_349:
[----:B------:R-:W-:Y:S05]  /*c580*/  BSYNC B1 ;  /* 0x0000000000017941 */ /* 0x000fea0003800000 */
.L_x_348:
        /* <DEDUP_REMOVED lines=12> */
.L_x_351:
[----:B------:R-:W-:Y:S05]  /*c650*/  BSYNC B1 ;  /* 0x0000000000017941 */ /* 0x000fea0003800000 */
.L_x_350:
        /* <DEDUP_REMOVED lines=12> */
.L_x_353:
[----:B------:R-:W-:Y:S05]  /*c720*/  BSYNC B1 ;  /* 0x0000000000017941 */ /* 0x000fea0003800000 */
.L_x_352:
        /* <DEDUP_REMOVED lines=9> */
.L_x_355:
[----:B------:R-:W-:Y:S05]  /*c7c0*/  BSYNC B1 ;  /* 0x0000000000017941 */ /* 0x000fea0003800000 */
.L_x_354:
        /* <DEDUP_REMOVED lines=9> */
.L_x_357:
[----:B------:R-:W-:Y:S05]  /*c860*/  BSYNC B1 ;  /* 0x0000000000017941 */ /* 0x000fea0003800000 */
.L_x_356:
        /* <DEDUP_REMOVED lines=12> */
.L_x_359:
[----:B------:R-:W-:Y:S05]  /*c930*/  BSYNC B1 ;  /* 0x0000000000017941 */ /* 0x000fea0003800000 */
.L_x_358:
        /* <DEDUP_REMOVED lines=12> */
.L_x_361:
[----:B------:R-:W-:Y:S05]  /*ca00*/  BSYNC B1 ;  /* 0x0000000000017941 */ /* 0x000fea0003800000 */
.L_x_360:
        /* <DEDUP_REMOVED lines=9> */
.L_x_363:
[----:B------:R-:W-:Y:S05]  /*caa0*/  BSYNC B1 ;  /* 0x0000000000017941 */ /* 0x000fea0003800000 */
.L_x_362:
        /* <DEDUP_REMOVED lines=9> */
.L_x_365:
[----:B------:R-:W-:Y:S05]  /*cb40*/  BSYNC B1 ;  /* 0x0000000000017941 */ /* 0x000fea0003800000 */
.L_x_364:
        /* <DEDUP_REMOVED lines=12> */
.L_x_367:
[----:B------:R-:W-:Y:S05]  /*cc10*/  BSYNC B1 ;  /* 0x0000000000017941 */ /* 0x000fea0003800000 */
.L_x_366:
[----:B0----5:R-:W-:Y:S01]  /*cc20*/  HADD2.F32 R5, -RZ, R3.H0_H0 ;  /* 0x20000003ff057230 */ /* 0x021fe20000004100 */
[----:B------:R-:W-:Y:S01]  /*cc30*/  ISETP.GT.AND P3, PT, R0, 0x58, P0 ;  /* 0x000000580000780c */ /* 0x000fe20000764270 */
[----:B------:R-:W-:Y:S03]  /*cc40*/  BSSY B1, `(.L_x_368) ;  /* 0x000000a000017945 */ /* 0x000fe60003800000 */
[----:B------:R-:W-:Y:S01]  /*cc50*/  FMUL R4, R5, R16 ;  /* 0x0000001005047220 */ /* 0x000fe20000400000 */
[----:B------:R-:W-:-:S03]  /*cc60*/  @P2 MOV R5, R159 ;  /* 0x0000009f00052202 */ /* 0x000fc60000000f00 */
[----:B------:R-:W-:-:S05]  /*cc70*/  FFMA R4, R67, R2, R4 ;  /* 0x0000000243047223 */ /* 0x000fca0000000004 */
[----:B------:R-:W-:-:S04]  /*cc80*/  F2FP.F16.F32.PACK_AB R4, RZ, R4 ;  /* 0x00000004ff04723e */ /* 0x000fc800000000ff */
[----:B------:R-:W-:Y:S01]  /*cc90*/  PRMT R10, R4, 0x7610, R10 ;  /* 0x00007610040a7816 */ /* 0x000fe2000000000a */
[----:B------:R-:W-:-:S05]  /*cca0*/  @P2 IMAD.MOV.U32 R4, RZ, RZ, R158 ;  /* 0x000000ffff042224 */ /* 0x000fca00078e009e */
[----:B------:R0:W-:Y:S01]  /*ccb0*/  @P2 STG.E.U16 desc[UR36][R4.64+0xa2], R10 ;  /* 0x0000a20a04002986 */ /* 0x0001e2000c101524 */
[----:B------:R-:W-:Y:S05]  /*ccc0*/  @!P3 BRA `(.L_x_369) ;  /* 0x000000000004b947 */ /* 0x000fea0003800000 */
[----:B------:R0:W5:Y:S02]  /*ccd0*/  LDG.E.LTC128B.U16 R3, desc[UR36][R6.64+0xb0] ;  /* 0x0000b02406037981 */ /* 0x000164000c1e1520 */
.L_x_369:
[----:B------:R-:W-:Y:S05]  /*cce0*/  BSYNC B1 ;  /* 0x0000000000017941 */ /* 0x000fea0003800000 */
.L_x_368:
        /* <DEDUP_REMOVED lines=9> */
.L_x_371:
[----:B------:R-:W-:Y:S05]  /*cd80*/  BSYNC B1 ;  /* 0x0000000000017941 */ /* 0x000fea0003800000 */
.L_x_370:
        /* <DEDUP_REMOVED lines=9> */
.L_x_373:
[----:B------:R-:W-:Y:S05]  /*ce20*/  BSYNC B1 ;  /* 0x0000000000017941 */ /* 0x000fea0003800000 */
.L_x_372:
        /* <DEDUP_REMOVED lines=12> */
.L_x_375:
[----:B------:R-:W-:Y:S05]  /*cef0*/  BSYNC B1 ;  /* 0x0000000000017941 */ /* 0x000fea0003800000 */
.L_x_374:
        /* <DEDUP_REMOVED lines=12> */
.L_x_377:
[----:B------:R-:W-:Y:S05]  /*cfc0*/  BSYNC B1 ;  /* 0x0000000000017941 */ /* 0x000fea0003800000 */
.L_x_376:
        /* <DEDUP_REMOVED lines=9> */
.L_x_379:
[----:B------:R-:W-:Y:S05]  /*d060*/  BSYNC B1 ;  /* 0x0000000000017941 */ /* 0x000fea0003800000 */
.L_x_378:
        /* <DEDUP_REMOVED lines=9> */
.L_x_381:
[----:B------:R-:W-:Y:S05]  /*d100*/  BSYNC B1 ;  /* 0x0000000000017941 */ /* 0x000fea0003800000 */
.L_x_380:
        /* <DEDUP_REMOVED lines=12> */
.L_x_383:
[----:B------:R-:W-:Y:S05]  /*d1d0*/  BSYNC B1 ;  /* 0x0000000000017941 */ /* 0x000fea0003800000 */
.L_x_382:
        /* <DEDUP_REMOVED lines=12> */
.L_x_385:
[----:B------:R-:W-:Y:S05]  /*d2a0*/  BSYNC B1 ;  /* 0x0000000000017941 */ /* 0x000fea0003800000 */
.L_x_384:
        /* <DEDUP_REMOVED lines=9> */
.L_x_387:
[----:B------:R-:W-:Y:S05]  /*d340*/  BSYNC B1 ;  /* 0x0000000000017941 */ /* 0x000fea0003800000 */
.L_x_386:
        /* <DEDUP_REMOVED lines=9> */
.L_x_389:
[----:B------:R-:W-:Y:S05]  /*d3e0*/  BSYNC B1 ;  /* 0x0000000000017941 */ /* 0x000fea0003800000 */
.L_x_388:
[----:B-----5:R-:W-:Y:S01]  /*d3f0*/  HADD2.F32 R5, -RZ, R3.H0_H0 ;  /* 0x20000003ff057230 */ /* 0x020fe20000004100 */
[----:B------:R-:W-:Y:S01]  /*d400*/  ISETP.GT.AND P2, PT, R0, 0x69, P1 ;  /* 0x000000690000780c */ /* 0x000fe20000f44270 */
[----:B0-----:R-:W-:Y:S01]  /*d410*/  @P3 IMAD.MOV.U32 R4, RZ, RZ, R158 ;  /* 0x000000ffff043224 */ /* 0x001fe200078e009e */
[----:B------:R-:W-:Y:S02]  /*d420*/  BSSY B1, `(.L_x_390) ;  /* 0x0000009000017945 */ /* 0x000fe40003800000 */
[----:B------:R-:W-:-:S04]  /*d430*/  FMUL R5, R5, R16 ;  /* 0x0000001005057220 */ /* 0x000fc80000400000 */
[----:B------:R-:W-:-:S05]  /*d440*/  FFMA R5, R78, R2, R5 ;  /* 0x000000024e057223 */ /* 0x000fca0000000005 */
[----:B------:R-:W-:-:S04]  /*d450*/  F2FP.F16.F32.PACK_AB R5, RZ, R5 ;  /* 0x00000005ff05723e */ /* 0x000fc800000000ff */
[----:B------:R-:W-:Y:S02]  /*d460*/  PRMT R10, R5, 0x7610, R10 ;  /* 0x00007610050a7816 */ /* 0x000fe4000000000a */
[----:B------:R-:W-:-:S05]  /*d470*/  @P3 MOV R5, R159 ;  /* 0x0000009f00053202 */ /* 0x000fca0000000f00 */
[----:B------:R0:W-:Y:S01]  /*d480*/  @P3 STG.E.U16 desc[UR36][R4.64+0xd0], R10 ;  /* 0x0000d00a04003986 */ /* 0x0001e2000c101524 */
[----:B------:R-:W-:Y:S05]  /*d490*/  @!P2 BRA `(.L_x_391) ;  /* 0x000000000004a947 */ /* 0x000fea0003800000 */
[----:B------:R0:W5:Y:S02]  /*d4a0*/  LDG.E.LTC128B.U16 R3, desc[UR36][R12.64+0xd2] ;  /* 0x0000d2240c037981 */ /* 0x000164000c1e1520 */
.L_x_391:
[----:B------:R-:W-:Y:S05]  /*d4b0*/  BSYNC B1 ;  /* 0x0000000000017941 */ /* 0x000fea0003800000 */
.L_x_390:
        /* <DEDUP_REMOVED lines=12> */
.L_x_393:
[----:B------:R-:W-:Y:S05]  /*d580*/  BSYNC B1 ;  /* 0x0000000000017941 */ /* 0x000fea0003800000 */
.L_x_392:
        /* <DEDUP_REMOVED lines=9> */
.L_x_395:
[----:B------:R-:W-:Y:S05]  /*d620*/  BSYNC B1 ;  /* 0x0000000000017941 */ /* 0x000fea0003800000 */
.L_x_394:
        /* <DEDUP_REMOVED lines=9> */
.L_x_397:
[----:B------:R-:W-:Y:S05]  /*d6c0*/  BSYNC B1 ;  /* 0x0000000000017941 */ /* 0x000fea0003800000 */
.L_x_396:
        /* <DEDUP_REMOVED lines=12> */
.L_x_399:
[----:B------:R-:W-:Y:S05]  /*d790*/  BSYNC B1 ;  /* 0x0000000000017941 */ /* 0x000fea0003800000 */
.L_x_398:
        /* <DEDUP_REMOVED lines=12> */
.L_x_401:
[----:B------:R-:W-:Y:S05]  /*d860*/  BSYNC B1 ;  /* 0x0000000000017941 */ /* 0x000fea0003800000 */
.L_x_400:
        /* <DEDUP_REMOVED lines=9> */
.L_x_403:
[----:B------:R-:W-:Y:S05]  /*d900*/  BSYNC B1 ;  /* 0x0000000000017941 */ /* 0x000fea0003800000 */
.L_x_402:
        /* <DEDUP_REMOVED lines=9> */
.L_x_405:
[----:B------:R-:W-:Y:S05]  /*d9a0*/  BSYNC B1 ;  /* 0x0000000000017941 */ /* 0x000fea0003800000 */
.L_x_404:
        /* <DEDUP_REMOVED lines=12> */
.L_x_407:
[----:B------:R-:W-:Y:S05]  /*da70*/  BSYNC B1 ;  /* 0x0000000000017941 */ /* 0x000fea0003800000 */
.L_x_406:
        /* <DEDUP_REMOVED lines=12> */
.L_x_409:
[----:B------:R-:W-:Y:S05]  /*db40*/  BSYNC B1 ;  /* 0x0000000000017941 */ /* 0x000fea0003800000 */
.L_x_408:
        /* <DEDUP_REMOVED lines=9> */
.L_x_411:
[----:B------:R-:W-:Y:S05]  /*dbe0*/  BSYNC B1 ;  /* 0x0000000000017941 */ /* 0x000fea0003800000 */
.L_x_410:
        /* <DEDUP_REMOVED lines=9> */
.L_x_413:
[----:B------:R-:W-:Y:S05]  /*dc80*/  BSYNC B1 ;  /* 0x0000000000017941 */ /* 0x000fea0003800000 */
.L_x_412:
        /* <DEDUP_REMOVED lines=12> */
.L_x_415:
[----:B------:R-:W-:Y:S05]  /*dd50*/  BSYNC B1 ;  /* 0x0000000000017941 */ /* 0x000fea0003800000 */
.L_x_414:
        /* <DEDUP_REMOVED lines=12> */
.L_x_417:
[----:B------:R-:W-:Y:S05]  /*de20*/  BSYNC B1 ;  /* 0x0000000000017941 */ /* 0x000fea0003800000 */
.L_x_416:
        /* <DEDUP_REMOVED lines=9> */
.L_x_419:
[----:B------:R-:W-:Y:S05]  /*dec0*/  BSYNC B1 ;  /* 0x0000000000017941 */ /* 0x000fea0003800000 */
.L_x_418:
        /* <DEDUP_REMOVED lines=9> */
.L_x_421:
[----:B------:R-:W-:Y:S05]  /*df60*/  BSYNC B1 ;  /* 0x0000000000017941 */ /* 0x000fea0003800000 */
.L_x_420:
        /* <DEDUP_REMOVED lines=12> */
.L_x_423:
[----:B------:R-:W-:Y:S05]  /*e030*/  BSYNC B1 ;  /* 0x0000000000017941 */ /* 0x000fea0003800000 */
.L_x_422:
        /* <DEDUP_REMOVED lines=12> */
.L_x_425:
[----:B------:R-:W-:Y:S05]  /*e100*/  BSYNC B1 ;  /* 0x0000000000017941 */ /* 0x000fea0003800000 */
.L_x_424:
        /* <DEDUP_REMOVED lines=9> */
.L_x_427:
[----:B------:R-:W-:Y:S05]  /*e1a0*/  BSYNC B1 ;  /* 0x0000000000017941 */ /* 0x000fea0003800000 */
.L_x_426:
        /* <DEDUP_REMOVED lines=9> */
.L_x_429:
[----:B------:R-:W-:Y:S05]  /*e240*/  BSYNC B1 ;  /* 0x0000000000017941 */ /* 0x000fea0003800000 */
.L_x_428:
        /* <DEDUP_REMOVED lines=12> */
.L_x_431:
[----:B------:R-:W-:Y:S05]  /*e310*/  BSYNC B1 ;  /* 0x0000000000017941 */ /* 0x000fea0003800000 */
.L_x_430:
        /* <DEDUP_REMOVED lines=12> */
.L_x_433:
[----:B------:R-:W-:Y:S05]  /*e3e0*/  BSYNC B1 ;  /* 0x0000000000017941 */ /* 0x000fea0003800000 */
.L_x_432:
        /* <DEDUP_REMOVED lines=9> */
.L_x_435:
[----:B------:R-:W-:Y:S05]  /*e480*/  BSYNC B1 ;  /* 0x0000000000017941 */ /* 0x000fea0003800000 */
.L_x_434:
        /* <DEDUP_REMOVED lines=9> */
.L_x_437:
[----:B------:R-:W-:Y:S05]  /*e520*/  BSYNC B1 ;  /* 0x0000000000017941 */ /* 0x000fea0003800000 */
.L_x_436:
        /* <DEDUP_REMOVED lines=12> */
.L_x_439:
[----:B------:R-:W-:Y:S05]  /*e5f0*/  BSYNC B1 ;  /* 0x0000000000017941 */ /* 0x000fea0003800000 */
.L_x_438:
        /* <DEDUP_REMOVED lines=12> */
.L_x_441:
[----:B------:R-:W-:Y:S05]  /*e6c0*/  BSYNC B1 ;  /* 0x0000000000017941 */ /* 0x000fea0003800000 */
.L_x_440:
        /* <DEDUP_REMOVED lines=9> */
.L_x_443:
[----:B------:R-:W-:Y:S05]  /*e760*/  BSYNC B1 ;  /* 0x0000000000017941 */ /* 0x000fea0003800000 */
.L_x_442:
        /* <DEDUP_REMOVED lines=9> */
.L_x_445:
[----:B------:R-:W-:Y:S05]  /*e800*/  BSYNC B1 ;  /* 0x0000000000017941 */ /* 0x000fea0003800000 */
.L_x_444:
        /* <DEDUP_REMOVED lines=12> */
.L_x_447:
[----:B------:R-:W-:Y:S05]  /*e8d0*/  BSYNC B1 ;  /* 0x0000000000017941 */ /* 0x000fea0003800000 */
.L_x_446:
        /* <DEDUP_REMOVED lines=12> */
.L_x_449:
[----:B------:R-:W-:Y:S05]  /*e9a0*/  BSYNC B1 ;  /* 0x0000000000017941 */ /* 0x000fea0003800000 */
.L_x_448:
        /* <DEDUP_REMOVED lines=9> */
.L_x_451:
[----:B------:R-:W-:Y:S05]  /*ea40*/  BSYNC B1 ;  /* 0x0000000000017941 */ /* 0x000fea0003800000 */
.L_x_450:
        /* <DEDUP_REMOVED lines=9> */
.L_x_453:
[----:B------:R-:W-:Y:S05]  /*eae0*/  BSYNC B1 ;  /* 0x0000000000017941 */ /* 0x000fea0003800000 */
.L_x_452:
        /* <DEDUP_REMOVED lines=12> */
.L_x_455:
[----:B------:R-:W-:Y:S05]  /*ebb0*/  BSYNC B1 ;  /* 0x0000000000017941 */ /* 0x000fea0003800000 */
.L_x_454:
        /* <DEDUP_REMOVED lines=12> */
.L_x_457:
[----:B------:R-:W-:Y:S05]  /*ec80*/  BSYNC B1 ;  /* 0x0000000000017941 */ /* 0x000fea0003800000 */
.L_x_456:
        /* <DEDUP_REMOVED lines=9> */
.L_x_459:
[----:B------:R-:W-:Y:S05]  /*ed20*/  BSYNC B1 ;  /* 0x0000000000017941 */ /* 0x000fea0003800000 */
.L_x_458:
        /* <DEDUP_REMOVED lines=9> */
.L_x_461:
[----:B------:R-:W-:Y:S05]  /*edc0*/  BSYNC B1 ;  /* 0x0000000000017941 */ /* 0x000fea0003800000 */
.L_x_460:
        /* <DEDUP_REMOVED lines=12> */
.L_x_463:
[----:B------:R-:W-:Y:S05]  /*ee90*/  BSYNC B1 ;  /* 0x0000000000017941 */ /* 0x000fea0003800000 */
.L_x_462:
        /* <DEDUP_REMOVED lines=12> */
.L_x_465:
[----:B------:R-:W-:Y:S05]  /*ef60*/  BSYNC B1 ;  /* 0x0000000000017941 */ /* 0x000fea0003800000 */
.L_x_464:
        /* <DEDUP_REMOVED lines=9> */
.L_x_467:
[----:B------:R-:W-:Y:S05]  /*f000*/  BSYNC B1 ;  /* 0x0000000000017941 */ /* 0x000fea0003800000 */
.L_x_466:
        /* <DEDUP_REMOVED lines=9> */
.L_x_469:
[----:B------:R-:W-:Y:S05]  /*f0a0*/  BSYNC B1 ;  /* 0x0000000000017941 */ /* 0x000fea0003800000 */
.L_x_468:
        /* <DEDUP_REMOVED lines=12> */
.L_x_471:
[----:B------:R-:W-:Y:S05]  /*f170*/  BSYNC B1 ;  /* 0x0000000000017941 */ /* 0x000fea0003800000 */
.L_x_470:
        /* <DEDUP_REMOVED lines=12> */
.L_x_473:
[----:B------:R-:W-:Y:S05]  /*f240*/  BSYNC B1 ;  /* 0x0000000000017941 */ /* 0x000fea0003800000 */
.L_x_472:
        /* <DEDUP_REMOVED lines=9> */
.L_x_475:
[----:B------:R-:W-:Y:S05]  /*f2e0*/  BSYNC B1 ;  /* 0x0000000000017941 */ /* 0x000fea0003800000 */
.L_x_474:
        /* <DEDUP_REMOVED lines=9> */
.L_x_477:
[----:B------:R-:W-:Y:S05]  /*f380*/  BSYNC B1 ;  /* 0x0000000000017941 */ /* 0x000fea0003800000 */
.L_x_476:
        /* <DEDUP_REMOVED lines=12> */
.L_x_479:
[----:B------:R-:W-:Y:S05]  /*f450*/  BSYNC B1 ;  /* 0x0000000000017941 */ /* 0x000fea0003800000 */
.L_x_478:
        /* <DEDUP_REMOVED lines=12> */
.L_x_481:
[----:B------:R-:W-:Y:S05]  /*f520*/  BSYNC B1 ;  /* 0x0000000000017941 */ /* 0x000fea0003800000 */
.L_x_480:
        /* <DEDUP_REMOVED lines=9> */
.L_x_483:
[----:B------:R-:W-:Y:S05]  /*f5c0*/  BSYNC B1 ;  /* 0x0000000000017941 */ /* 0x000fea0003800000 */
.L_x_482:
        /* <DEDUP_REMOVED lines=9> */
.L_x_485:
[----:B------:R-:W-:Y:S05]  /*f660*/  BSYNC B1 ;  /* 0x0000000000017941 */ /* 0x000fea0003800000 */
.L_x_484:
        /* <DEDUP_REMOVED lines=12> */
.L_x_487:
[----:B------:R-:W-:Y:S05]  /*f730*/  BSYNC B1 ;  /* 0x0000000000017941 */ /* 0x000fea0003800000 */
.L_x_486:
        /* <DEDUP_REMOVED lines=12> */
.L_x_489:
[----:B------:R-:W-:Y:S05]  /*f800*/  BSYNC B1 ;  /* 0x0000000000017941 */ /* 0x000fea0003800000 */
.L_x_488:
        /* <DEDUP_REMOVED lines=9> */
.L_x_491:
[----:B------:R-:W-:Y:S05]  /*f8a0*/  BSYNC B1 ;  /* 0x0000000000017941 */ /* 0x000fea0003800000 */
.L_x_490:
        /* <DEDUP_REMOVED lines=9> */
.L_x_493:
[----:B------:R-:W-:Y:S05]  /*f940*/  BSYNC B1 ;  /* 0x0000000000017941 */ /* 0x000fea0003800000 */
.L_x_492:
        /* <DEDUP_REMOVED lines=12> */
.L_x_495:
[----:B------:R-:W-:Y:S05]  /*fa10*/  BSYNC B1 ;  /* 0x0000000000017941 */ /* 0x000fea0003800000 */
.L_x_494:
        /* <DEDUP_REMOVED lines=12> */
.L_x_497:
[----:B------:R-:W-:Y:S05]  /*fae0*/  BSYNC B1 ;  /* 0x0000000000017941 */ /* 0x000fea0003800000 */
.L_x_496:
        /* <DEDUP_REMOVED lines=9> */
.L_x_499:
[----:B------:R-:W-:Y:S05]  /*fb80*/  BSYNC B1 ;  /* 0x0000000000017941 */ /* 0x000fea0003800000 */
.L_x_498:
        /* <DEDUP_REMOVED lines=9> */
.L_x_501:
[----:B------:R-:W-:Y:S05]  /*fc20*/  BSYNC B1 ;  /* 0x0000000000017941 */ /* 0x000fea0003800000 */
.L_x_500:
        /* <DEDUP_REMOVED lines=12> */
.L_x_503:
[----:B------:R-:W-:Y:S05]  /*fcf0*/  BSYNC B1 ;  /* 0x0000000000017941 */ /* 0x000fea0003800000 */
.L_x_502:
        /* <DEDUP_REMOVED lines=12> */
.L_x_505:
[----:B------:R-:W-:Y:S05]  /*fdc0*/  BSYNC B1 ;  /* 0x0000000000017941 */ /* 0x000fea0003800000 */
.L_x_504:
        /* <DEDUP_REMOVED lines=9> */
.L_x_507:
[----:B------:R-:W-:Y:S05]  /*fe60*/  BSYNC B1 ;  /* 0x0000000000017941 */ /* 0x000fea0003800000 */
.L_x_506:
        /* <DEDUP_REMOVED lines=9> */
.L_x_509:
[----:B------:R-:W-:Y:S05]  /*ff00*/  BSYNC B1 ;  /* 0x0000000000017941 */ /* 0x000fea0003800000 */
.L_x_508:
        /* <DEDUP_REMOVED lines=12> */
.L_x_511:
[----:B------:R-:W-:Y:S05]  /*ffd0*/  BSYNC B1 ;  /* 0x0000000000017941 */ /* 0x000fea0003800000 */
.L_x_510:
        /* <DEDUP_REMOVED lines=12> */
.L_x_513:
[----:B------:R-:W-:Y:S05]  /*100a0*/  BSYNC B1 ;  /* 0x0000000000017941 */ /* 0x000fea0003800000 */
.L_x_512:
        /* <DEDUP_REMOVED lines=9> */
.L_x_515:
[----:B------:R-:W-:Y:S05]  /*10140*/  BSYNC B1 ;  /* 0x0000000000017941 */ /* 0x000fea0003800000 */
.L_x_514:
        /* <DEDUP_REMOVED lines=9> */
.L_x_517:
[----:B------:R-:W-:Y:S05]  /*101e0*/  BSYNC B1 ;  /* 0x0000000000017941 */ /* 0x000fea0003800000 */
.L_x_516:
        /* <DEDUP_REMOVED lines=12> */
.L_x_519:
[----:B------:R-:W-:Y:S05]  /*102b0*/  BSYNC B1 ;  /* 0x0000000000017941 */ /* 0x000fea0003800000 */
.L_x_518:
        /* <DEDUP_REMOVED lines=12> */
.L_x_521:
[----:B------:R-:W-:Y:S05]  /*10380*/  BSYNC B1 ;  /* 0x0000000000017941 */ /* 0x000fea0003800000 */
.L_x_520:
        /* <DEDUP_REMOVED lines=9> */
.L_x_523:
[----:B------:R-:W-:Y:S05]  /*10420*/  BSYNC B1 ;  /* 0x0000000000017941 */ /* 0x000fea0003800000 */
.L_x_522:
        /* <DEDUP_REMOVED lines=9> */
.L_x_525:
[----:B------:R-:W-:Y:S05]  /*104c0*/  BSYNC B1 ;  /* 0x0000000000017941 */ /* 0x000fea0003800000 */
.L_x_524:
        /* <DEDUP_REMOVED lines=12> */
.L_x_527:
[----:B------:R-:W-:Y:S05]  /*10590*/  BSYNC B1 ;  /* 0x0000000000017941 */ /* 0x000fea0003800000 */
.L_x_526:
        /* <DEDUP_REMOVED lines=12> */
.L_x_529:
[----:B------:R-:W-:Y:S05]  /*10660*/  BSYNC B1 ;  /* 0x0000000000017941 */ /* 0x000fea0003800000 */
.L_x_528:
        /* <DEDUP_REMOVED lines=9> */
.L_x_531:
[----:B------:R-:W-:Y:S05]  /*10700*/  BSYNC B1 ;  /* 0x0000000000017941 */ /* 0x000fea0003800000 */
.L_x_530:
        /* <DEDUP_REMOVED lines=9> */
.L_x_533:
[----:B------:R-:W-:Y:S05]  /*107a0*/  BSYNC B1 ;  /* 0x0000000000017941 */ /* 0x000fea0003800000 */
.L_x_532:
[----:B-----5:R-:W-:Y:S01]  /*107b0*/  HADD2.F32 R5, -RZ, R3.H0_H0 ;  /* 0x20000003ff057230 */ /* 0x020fe20000004100 */
[----:B------:R-:W-:Y:S01]  /*107c0*/  ISETP.GT.AND P1, PT, R0, 0xf9, P1 ;  /* 0x000000f90000780c */ /* 0x000fe20000f24270 */
[----:B0-----:R-:W-:Y:S01]  /*107d0*/  @P2 IMAD.MOV.U32 R4, RZ, RZ, R158 ;  /* 0x000000ffff042224 */ /* 0x001fe200078e009e */
[----:B------:R-:W-:Y:S02]  /*107e0*/  BSSY B1, `(.L_x_534) ;  /* 0x0000009000017945 */ /* 0x000fe40003800000 */
[----:B------:R-:W-:-:S04]  /*107f0*/  FMUL R5, R5, R16 ;  /* 0x0000001005057220 */ /* 0x000fc80000400000 */
[----:B------:R-:W-:-:S05]  /*10800*/  FFMA R5, R150, R2, R5 ;  /* 0x0000000296057223 */ /* 0x000fca0000000005 */
[----:B------:R-:W-:-:S04]  /*10810*/  F2FP.F16.F32.PACK_AB R5, RZ, R5 ;  /* 0x00000005ff05723e */ /* 0x000fc800000000ff */
[----:B-1--4-:R-:W-:Y:S01]  /*10820*/  PRMT R6, R5, 0x7610, R6 ;  /* 0x0000761005067816 */ /* 0x012fe20000000006 */
[----:B------:R-:W-:-:S05]  /*10830*/  @P2 IMAD.MOV.U32 R5, RZ, RZ, R159 ;  /* 0x000000ffff052224 */ /* 0x000fca00078e009f */
[----:B------:R0:W-:Y:S01]  /*10840*/  @P2 STG.E.U16 desc[UR36][R4.64+0x1f0], R6 ;  /* 0x0001f00604002986 */ /* 0x0001e2000c101524 */
[----:B------:R-:W-:Y:S05]  /*10850*/  @!P1 BRA `(.L_x_535) ;  /* 0x0000000000049947 */ /* 0x000fea0003800000 */
[----:B------:R1:W5:Y:S02]  /*10860*/  LDG.E.LTC128B.U16 R3, desc[UR36][R12.64+0x1f2] ;  /* 0x0001f2240c037981 */ /* 0x000364000c1e1520 */
.L_x_535:
[----:B------:R-:W-:Y:S05]  /*10870*/  BSYNC B1 ;  /* 0x0000000000017941 */ /* 0x000fea0003800000 */
.L_x_534:
[----:B------:R-:W-:Y:S05]  /*10880*/  @!P1 BRA `(.L_x_536) ;  /* 0x0000004c00b09947 */ /* 0x000fea0003800000 */
[----:B-----5:R-:W-:-:S05]  /*10890*/  HADD2.F32 R3, -RZ, R3.H0_H0 ;  /* 0x20000003ff037230 */ /* 0x020fca0000004100 */
[----:B------:R-:W-:-:S04]  /*108a0*/  FMUL R0, R3, R16 ;  /* 0x0000001003007220 */ /* 0x000fc80000400000 */
[----:B------:R-:W-:-:S05]  /*108b0*/  FFMA R0, R151, R2, R0 ;  /* 0x0000000297007223 */ /* 0x000fca0000000000 */
[----:B------:R-:W-:-:S05]  /*108c0*/  F2FP.F16.F32.PACK_AB R0, RZ, R0 ;  /* 0x00000000ff00723e */ /* 0x000fca00000000ff */
[----:B------:R4:W-:Y:S01]  /*108d0*/  STG.E.U16 desc[UR36][R158.64+0x1f2], R0 ;  /* 0x0001f2009e007986 */ /* 0x0009e2000c101524 */
[----:B------:R-:W-:Y:S05]  /*108e0*/  BRA `(.L_x_536) ;  /* 0x0000004c00987947 */ /* 0x000fea0003800000 */
.L_x_29:
[----:B------:R-:W2:Y:S01]  /*108f0*/  LDL.LU R3, [R1] ;  /* 0x0000000001037983 */ /* 0x000ea20000300800 */
[----:B------:R-:W-:-:S03]  /*10900*/  ULDC.64 UR4, c[0x0][0x5c0] ;  /* 0x0001700000047ab9 */ /* 0x000fc60000000a00 */
[----:B------:R-:W3:Y:S04]  /*10910*/  LDL.LU R9, [R1+0x60] ;  /* 0x0000600001097983 */ /* 0x000ee80000300800 */
[----:B------:R-:W4:Y:S04]  /*10920*/  LDL.LU R11, [R1+0x8c] ;  /* 0x00008c00010b7983 */ /* 0x000f280000300800 */
[----:B------:R-:W5:Y:S04]  /*10930*/  LDL.LU R235, [R1+0x9c] ;  /* 0x00009c0001eb7983 */ /* 0x000f680000300800 */
        /* <DEDUP_REMOVED lines=75> */
[----:B------:R-:W5:Y:S01]  /*10df0*/  LDL.LU R158, [R1+0x1cc] ;  /* 0x0001cc00019e7983 */ /* 0x000f620000300800 */
[----:B--2---:R-:W-:-:S03]  /*10e00*/  FMUL R3, R3, R2 ;  /* 0x0000000203037220 */ /* 0x004fc60000400000 */
[----:B------:R-:W2:Y:S01]  /*10e10*/  LDL.LU R157, [R1+0x1d0] ;  /* 0x0001d000019d7983 */ /* 0x000ea20000300800 */
[----:B------:R-:W-:-:S03]  /*10e20*/  LEA R4, P0, R6, UR4, 0x1 ;  /* 0x0000000406047c11 */ /* 0x000fc6000f8008ff */
[----:B------:R-:W2:Y:S04]  /*10e30*/  LDL.LU R156, [R1+0x1d4] ;  /* 0x0001d400019c7983 */ /* 0x000ea80000300800 */
[----:B------:R-:W2:Y:S04]  /*10e40*/  LDL.LU R155, [R1+0x1d8] ;  /* 0x0001d800019b7983 */ /* 0x000ea80000300800 */
[----:B------:R-:W2:Y:S04]  /*10e50*/  LDL.LU R154, [R1+0x1dc] ;  /* 0x0001dc00019a7983 */ /* 0x000ea80000300800 */
[----:B------:R-:W2:Y:S01]  /*10e60*/  LDL.LU R153, [R1+0x1e0] ;  /* 0x0001e00001997983 */ /* 0x000ea20000300800 */
[----:B------:R-:W-:-:S03]  /*10e70*/  LEA.HI.X R5, R6, UR5, R10, 0x1, P0 ;  /* 0x0000000506057c11 */ /* 0x000fc600080f0c0a */
[----:B------:R-:W2:Y:S01]  /*10e80*/  LDL.LU R152, [R1+0x1e4] ;  /* 0x0001e40001987983 */ /* 0x000ea20000300800 */
[----:B------:R-:W-:-:S03]  /*10e90*/  F2FP.F16.F32.PACK_AB R3, RZ, R3 ;  /* 0x00000003ff03723e */ /* 0x000fc600000000ff */
[----:B------:R-:W2:Y:S04]  /*10ea0*/  LDL.LU R23, [R1+0x1e8] ;  /* 0x0001e80001177983 */ /* 0x000ea80000300800 */
[----:B------:R-:W2:Y:S04]  /*10eb0*/  LDL.LU R22, [R1+0x1ec] ;  /* 0x0001ec0001167983 */ /* 0x000ea80000300800 */
[----:B------:R-:W2:Y:S04]  /*10ec0*/  LDL.LU R21, [R1+0x1f0] ;  /* 0x0001f00001157983 */ /* 0x000ea80000300800 */
[----:B------:R-:W2:Y:S04]  /*10ed0*/  LDL.LU R20, [R1+0x1f4] ;  /* 0x0001f40001147983 */ /* 0x000ea80000300800 */
[----:B------:R-:W2:Y:S04]  /*10ee0*/  LDL.LU R19, [R1+0x1f8] ;  /* 0x0001f80001137983 */ /* 0x000ea80000300800 */
[----:B------:R-:W2:Y:S04]  /*10ef0*/  LDL.LU R18, [R1+0x1fc] ;  /* 0x0001fc0001127983 */ /* 0x000ea80000300800 */
[----:B------:R-:W3:Y:S04]  /*10f00*/  LDL.LU R7, [R1+0x8] ;  /* 0x0000080001077983 */ /* 0x000ee80000300800 */
[----:B------:R-:W4:Y:S04]  /*10f10*/  LDL.LU R6, [R1+0xc] ;  /* 0x00000c0001067983 */ /* 0x000f280000300800 */
[----:B------:R0:W-:Y:S04]  /*10f20*/  @P1 STG.E.U16 desc[UR36][R4.64], R3 ;  /* 0x0000000304001986 */ /* 0x0001e8000c101524 */
[----:B0-----:R-:W5:Y:S01]  /*10f30*/  LDL.LU R3, [R1+0x4] ;  /* 0x0000040001037983 */ /* 0x001f620000300800 */
[----:B------:R-:W-:Y:S01]  /*10f40*/  ISETP.GT.AND P0, PT, R0, 0x1, P3 ;  /* 0x000000010000780c */ /* 0x000fe20001f04270 */
[----:B------:R-:W-:Y:S01]  /*10f50*/  USHF.L.U32 UR5, UR8, 0x4, URZ ;  /* 0x0000000408057899 */ /* 0x000fe2000800063f */
[----:B------:R-:W-:Y:S01]  /*10f60*/  ISETP.GT.AND P2, PT, R17, 0x8, PT ;  /* 0x000000081100780c */ /* 0x000fe20003f44270 */
[----:B------:R-:W-:Y:S01]  /*10f70*/  USHF.L.U64.HI UR4, UR8, 0x4, UR9 ;  /* 0x0000000408047899 */ /* 0x000fe20008010209 */
[----:B---3--:R-:W-:-:S05]  /*10f80*/  FMUL R7, R7, R2 ;  /* 0x0000000207077220 */ /* 0x008fca0000400000 */
[----:B------:R-:W-:-:S04]  /*10f90*/  F2FP.F16.F32.PACK_AB R7, RZ, R7 ;  /* 0x00000007ff07723e */ /* 0x000fc800000000ff */
[----:B------:R-:W-:Y:S01]  /*10fa0*/  PRMT R8, R7, 0x7610, R8 ;  /* 0x0000761007087816 */ /* 0x000fe20000000008 */
[----:B-----5:R-:W-:-:S05]  /*10fb0*/  FMUL R3, R3, R2 ;  /* 0x0000000203037220 */ /* 0x020fca0000400000 */
[----:B------:R-:W-:-:S05]  /*10fc0*/  F2FP.F16.F32.PACK_AB R3, RZ, R3 ;  /* 0x00000003ff03723e */ /* 0x000fca00000000ff */
[----:B------:R4:W-:Y:S01]  /*10fd0*/  @P0 STG.E.U16 desc[UR36][R4.64+0x2], R3 ;  /* 0x0000020304000986 */ /* 0x0009e2000c101524 */
[----:B------:R-:W-:Y:S01]  /*10fe0*/  ISETP.GT.AND P0, PT, R0, RZ, P2 ;  /* 0x000000ff0000720c */ /* 0x000fe20001704270 */
[----:B----4-:R-:W-:Y:S01]  /*10ff0*/  FMUL R3, R6, R2 ;  /* 0x0000000206037220 */ /* 0x010fe20000400000 */
[----:B------:R-:W-:-:S04]  /*11000*/  IADD3 R6, P1, R4, UR5, RZ ;  /* 0x0000000504067c10 */ /* 0x000fc8000ff3e0ff */
[----:B------:R-:W-:Y:S02]  /*11010*/  IADD3.X R7, R5, UR4, RZ, P1, !PT ;  /* 0x0000000405077c10 */ /* 0x000fe40008ffe4ff */
[----:B------:R-:W-:-:S05]  /*11020*/  F2FP.F16.F32.PACK_AB R3, RZ, R3 ;  /* 0x00000003ff03723e */ /* 0x000fca00000000ff */
[----:B------:R0:W-:Y:S01]  /*11030*/  @P0 STG.E.U16 desc[UR36][R6.64], R8 ;  /* 0x0000000806000986 */ /* 0x0001e2000c101524 */
[----:B------:R-:W-:-:S03]  /*11040*/  ISETP.GT.AND P0, PT, R0, 0x1, P2 ;  /* 0x000000010000780c */ /* 0x000fc60001704270 */
[----:B0-----:R-:W3:Y:S10]  /*11050*/  LDL.LU R8, [R1+0x50] ;  /* 0x0000500001087983 */ /* 0x001ef40000300800 */
[----:B------:R0:W-:Y:S04]  /*11060*/  @P0 STG.E.U16 desc[UR36][R6.64+0x2], R3 ;  /* 0x0000020306000986 */ /* 0x0001e8000c101524 */
[----:B0-----:R-:W4:Y:S01]  /*11070*/  LDL.LU R3, [R1+0x10] ;  /* 0x0000100001037983 */ /* 0x001f220000300800 */
[----:B------:R-:W-:Y:S01]  /*11080*/  ISETP.GT.AND P0, PT, R0, 0x8, P3 ;  /* 0x000000080000780c */ /* 0x000fe20001f04270 */
[----:B----4-:R-:W-:-:S05]  /*11090*/  FMUL R3, R3, R2 ;  /* 0x0000000203037220 */ /* 0x010fca0000400000 */
[----:B------:R-:W-:-:S07]  /*110a0*/  F2FP.F16.F32.PACK_AB R3, RZ, R3 ;  /* 0x00000003ff03723e */ /* 0x000fce00000000ff */
        /* <DEDUP_REMOVED lines=73> */
[----:B---3--:R-:W-:-:S05]  /*11540*/  FMUL R8, R8, R2 ;  /* 0x0000000208087220 */ /* 0x008fca0000400000 */
[----:B------:R-:W-:Y:S01]  /*11550*/  F2FP.F16.F32.PACK_AB R8, RZ, R8 ;  /* 0x00000008ff08723e */ /* 0x000fe200000000ff */
[----:B----4-:R-:W-:-:S05]  /*11560*/  FMUL R3, R3, R2 ;  /* 0x0000000203037220 */ /* 0x010fca0000400000 */
[----:B------:R-:W-:-:S05]  /*11570*/  F2FP.F16.F32.PACK_AB R3, RZ, R3 ;  /* 0x00000003ff03723e */ /* 0x000fca00000000ff */
[----:B------:R0:W-:Y:S01]  /*11580*/  @P0 STG.E.U16 desc[UR36][R6.64+0x42], R3 ;  /* 0x0000420306000986 */ /* 0x0001e2000c101524 */
[----:B------:R-:W-:-:S03]  /*11590*/  ISETP.GT.AND P0, PT, R0, 0x28, P3 ;  /* 0x000000280000780c */ /* 0x000fc60001f04270 */
[----:B0-----:R-:W3:Y:S01]  /*115a0*/  LDL.LU R3, [R1+0x54] ;  /* 0x0000540001037983 */ /* 0x001ee20000300800 */
[----:B------:R-:W-:-:S09]  /*115b0*/  ISETP.GT.AND P1, PT, R0, 0x29, P3 ;  /* 0x000000290000780c */ /* 0x000fd20001f24270 */
[----:B------:R0:W-:Y:S04]  /*115c0*/  @P0 STG.E.U16 desc[UR36][R4.64+0x50], R8 ;  /* 0x0000500804000986 */ /* 0x0001e8000c101524 */
[----:B0-----:R-:W4:Y:S01]  /*115d0*/  LDL.LU R8, [R1+0x58] ;  /* 0x0000580001087983 */ /* 0x001f220000300800 */
[----:B---3--:R-:W-:-:S05]  /*115e0*/  FMUL R3, R3, R2 ;  /* 0x0000000203037220 */ /* 0x008fca0000400000 */
[----:B------:R-:W-:-:S05]  /*115f0*/  F2FP.F16.F32.PACK_AB R3, RZ, R3 ;  /* 0x00000003ff03723e */ /* 0x000fca00000000ff */
[----:B------:R0:W-:Y:S01]  /*11600*/  @P1 STG.E.U16 desc[UR36][R4.64+0x52], R3 ;  /* 0x0000520304001986 */ /* 0x0001e2000c101524 */
[----:B----4-:R-:W-:-:S05]  /*11610*/  FMUL R8, R8, R2 ;  /* 0x0000000208087220 */ /* 0x010fca0000400000 */
[----:B------:R-:W-:Y:S01]  /*11620*/  F2FP.F16.F32.PACK_AB R8, RZ, R8 ;  /* 0x00000008ff08723e */ /* 0x000fe200000000ff */
[----:B0-----:R-:W3:Y:S03]  /*11630*/  LDL.LU R3, [R1+0x5c] ;  /* 0x00005c0001037983 */ /* 0x001ee60000300800 */
[----:B------:R-:W-:Y:S02]  /*11640*/  PRMT R10, R8, 0x7610, R10 ;  /* 0x00007610080a7816 */ /* 0x000fe4000000000a */
[----:B------:R-:W4:Y:S01]  /*11650*/  LDL.LU R8, [R1+0x64] ;  /* 0x0000640001087983 */ /* 0x000f220000300800 */
[C---:B------:R-:W-:Y:S02]  /*11660*/  ISETP.GT.AND P1, PT, R0.reuse, 0x28, P2 ;  /* 0x000000280000780c */ /* 0x040fe40001724270 */
[C---:B------:R-:W-:Y:S02]  /*11670*/  ISETP.GT.AND P4, PT, R0.reuse, 0x29, P2 ;  /* 0x000000290000780c */ /* 0x040fe40001784270 */
[C---:B------:R-:W-:Y:S01]  /*11680*/  ISETP.GT.AND P5, PT, R0.reuse, 0x30, P3 ;  /* 0x000000300000780c */ /* 0x040fe20001fa4270 */
[----:B------:R-:W-:Y:S01]  /*11690*/  FMUL R9, R9, R2 ;  /* 0x0000000209097220 */ /* 0x000fe20000400000 */
[----:B------:R-:W-:-:S04]  /*116a0*/  ISETP.GT.AND P0, PT, R0, 0x31, P3 ;  /* 0x000000310000780c */ /* 0x000fc80001f04270 */
[----:B------:R-:W-:-:S03]  /*116b0*/  F2FP.F16.F32.PACK_AB R9, RZ, R9 ;  /* 0x00000009ff09723e */ /* 0x000fc600000000ff */
[----:B------:R0:W-:Y:S04]  /*116c0*/  @P1 STG.E.U16 desc[UR36][R6.64+0x50], R10 ;  /* 0x0000500a06001986 */ /* 0x0001e8000c101524 */
[----:B0-----:R-:W5:Y:S01]  /*116d0*/  LDL.LU R10, [R1+0x74] ;  /* 0x00007400010a7983 */ /* 0x001f620000300800 */
[----:B---3--:R-:W-:-:S05]  /*116e0*/  FMUL R3, R3, R2 ;  /* 0x0000000203037220 */ /* 0x008fca0000400000 */
[----:B------:R-:W-:Y:S01]  /*116f0*/  F2FP.F16.F32.PACK_AB R3, RZ, R3 ;  /* 0x00000003ff03723e */ /* 0x000fe200000000ff */
[----:B----4-:R-:W-:-:S04]  /*11700*/  FMUL R8, R8, R2 ;  /* 0x0000000208087220 */ /* 0x010fc80000400000 */
[----:B------:R0:W-:Y:S04]  /*11710*/  @P4 STG.E.U16 desc[UR36][R6.64+0x52], R3 ;  /* 0x0000520306004986 */ /* 0x0001e8000c101524 */
[----:B------:R1:W-:Y:S01]  /*11720*/  @P5 STG.E.U16 desc[UR36][R4.64+0x60], R9 ;  /* 0x0000600904005986 */ /* 0x0003e2000c101524 */
[----:B0-----:R-:W-:-:S03]  /*11730*/  F2FP.F16.F32.PACK_AB R3, RZ, R8 ;  /* 0x00000008ff03723e */ /* 0x001fc600000000ff */
[----:B------:R-:W3:Y:S01]  /*11740*/  LDL.LU R8, [R1+0x68] ;  /* 0x0000680001087983 */ /* 0x000ee20000300800 */
[----:B-1----:R-:W-:-:S03]  /*11750*/  PRMT R9, R3, 0x7610, R9 ;  /* 0x0000761003097816 */ /* 0x002fc60000000009 */
[----:B------:R-:W4:Y:S04]  /*11760*/  LDL.LU R3, [R1+0x6c] ;  /* 0x00006c0001037983 */ /* 0x000f280000300800 */
[----:B------:R0:W-:Y:S04]  /*11770*/  @P0 STG.E.U16 desc[UR36][R4.64+0x62], R9 ;  /* 0x0000620904000986 */ /* 0x0001e8000c101524 */
[----:B0-----:R-:W2:Y:S01]  /*11780*/  LDL.LU R9, [R1+0x70] ;  /* 0x0000700001097983 */ /* 0x001ea20000300800 */
[----:B------:R-:W-:Y:S01]  /*11790*/  ISETP.GT.AND P1, PT, R0, 0x30, P2 ;  /* 0x000000300000780c */ /* 0x000fe20001724270 */
[----:B---3--:R-:W-:-:S05]  /*117a0*/  FMUL R8, R8, R2 ;  /* 0x0000000208087220 */ /* 0x008fca0000400000 */
[----:B------:R-:W-:-:S07]  /*117b0*/  F2FP.F16.F32.PACK_AB R8, RZ, R8 ;  /* 0x00000008ff08723e */ /* 0x000fce00000000ff */
[----:B------:R0:W-:Y:S01]  /*117c0*/  @P1 STG.E.U16 desc[UR36][R6.64+0x60], R8 ;  /* 0x0000600806001986 */ /* 0x0001e2000c101524 */
[----:B--2---:R-:W-:-:S05]  /*117d0*/  FMUL R9, R9, R2 ;  /* 0x0000000209097220 */ /* 0x004fca0000400000 */
[----:B0-----:R-:W-:-:S04]  /*117e0*/  F2FP.F16.F32.PACK_AB R8, RZ, R9 ;  /* 0x00000009ff08723e */ /* 0x001fc800000000ff */
[----:B------:R-:W-:Y:S02]  /*117f0*/  PRMT R9, R8, 0x7610, R9 ;  /* 0x0000761008097816 */ /* 0x000fe40000000009 */
[----:B------:R-:W2:Y:S01]  /*11800*/  LDL.LU R8, [R1+0x78] ;  /* 0x0000780001087983 */ /* 0x000ea20000300800 */
[----:B------:R-:W-:Y:S01]  /*11810*/  ISETP.GT.AND P4, PT, R0, 0x31, P2 ;  /* 0x000000310000780c */ /* 0x000fe20001784270 */
[-C--:B----4-:R-:W-:Y:S01]  /*11820*/  FMUL R3, R3, R2.reuse ;  /* 0x0000000203037220 */ /* 0x090fe20000400000 */
[----:B-----5:R-:W-:Y:S01]  /*11830*/  FMUL R10, R10, R2 ;  /* 0x000000020a0a7220 */ /* 0x020fe20000400000 */
[----:B------:R-:W-:-:S03]  /*11840*/  ISETP.GT.AND P5, PT, R0, 0x38, P3 ;  /* 0x000000380000780c */ /* 0x000fc60001fa4270 */
[----:B------:R-:W-:Y:S02]  /*11850*/  F2FP.F16.F32.PACK_AB R3, RZ, R3 ;  /* 0x00000003ff03723e */ /* 0x000fe400000000ff */
[----:B------:R-:W-:-:S05]  /*11860*/  ISETP.GT.AND P6, PT, R0, 0x39, P3 ;  /* 0x000000390000780c */ /* 0x000fca0001fc4270 */
[----:B------:R0:W-:Y:S04]  /*11870*/  @P4 STG.E.U16 desc[UR36][R6.64+0x62], R3 ;  /* 0x0000620306004986 */ /* 0x0001e8000c101524 */
[----:B------:R1:W-:Y:S01]  /*11880*/  @P5 STG.E.U16 desc[UR36][R4.64+0x70], R9 ;  /* 0x0000700904005986 */ /* 0x0003e2000c101524 */
[----:B0-----:R-:W-:-:S04]  /*11890*/  F2FP.F16.F32.PACK_AB R3, RZ, R10 ;  /* 0x0000000aff03723e */ /* 0x001fc800000000ff */
[----:B------:R-:W-:Y:S01]  /*118a0*/  PRMT R10, R3, 0x7610, R10 ;  /* 0x00007610030a7816 */ /* 0x000fe2000000000a */
[----:B-1----:R-:W3:Y:S04]  /*118b0*/  LDL.LU R9, [R1+0x7c] ;  /* 0x00007c0001097983 */ /* 0x002ee80000300800 */
[----:B------:R0:W-:Y:S01]  /*118c0*/  @P6 STG.E.U16 desc[UR36][R4.64+0x72], R10 ;  /* 0x0000720a04006986 */ /* 0x0001e2000c101524 */
[----:B--2---:R-:W-:-:S05]  /*118d0*/  FMUL R8, R8, R2 ;  /* 0x0000000208087220 */ /* 0x004fca0000400000 */
[----:B------:R-:W-:Y:S02]  /*118e0*/  F2FP.F16.F32.PACK_AB R3, RZ, R8 ;  /* 0x00000008ff03723e */ /* 0x000fe400000000ff */
[----:B------:R-:W2:Y:S02]  /*118f0*/  LDL.LU R8, [R1+0x80] ;  /* 0x0000800001087983 */ /* 0x000ea40000300800 */
[----:B0-----:R-:W-:Y:S02]  /*11900*/  PRMT R10, R3, 0x7610, R10 ;  /* 0x00007610030a7816 */ /* 0x001fe4000000000a */
[----:B------:R-:W4:Y:S01]  /*11910*/  LDL.LU R3, [R1+0x84] ;  /* 0x0000840001037983 */ /* 0x000f220000300800 */
[----:B------:R-:W-:-:S13]  /*11920*/  ISETP.GT.AND P0, PT, R0, 0x38, P2 ;  /* 0x000000380000780c */ /* 0x000fda0001704270 */
[----:B------:R0:W-:Y:S01]  /*11930*/  @P0 STG.E.U16 desc[UR36][R6.64+0x70], R10 ;  /* 0x0000700a06000986 */ /* 0x0001e2000c101524 */
[-C--:B--2---:R-:W-:Y:S01]  /*11940*/  FMUL R8, R8, R2.reuse ;  /* 0x0000000208087220 */ /* 0x084fe20000400000 */
[----:B----4-:R-:W-:-:S04]  /*11950*/  FMUL R3, R3, R2 ;  /* 0x0000000203037220 */ /* 0x010fc80000400000 */
[----:B0-----:R-:W-:Y:S02]  /*11960*/  F2FP.F16.F32.PACK_AB R10, RZ, R8 ;  /* 0x00000008ff0a723e */ /* 0x001fe400000000ff */
[----:B------:R-:W-:Y:S02]  /*11970*/  F2FP.F16.F32.PACK_AB R8, RZ, R3 ;  /* 0x00000003ff08723e */ /* 0x000fe400000000ff */
[----:B------:R-:W2:Y:S01]  /*11980*/  LDL.LU R3, [R1+0x88] ;  /* 0x0000880001037983 */ /* 0x000ea20000300800 */
[----:B------:R-:W-:Y:S01]  /*11990*/  ISETP.GT.AND P1, PT, R0, 0x39, P2 ;  /* 0x000000390000780c */ /* 0x000fe20001724270 */
[----:B---3--:R-:W-:-:S05]  /*119a0*/  FMUL R9, R9, R2 ;  /* 0x0000000209097220 */ /* 0x008fca0000400000 */
[----:B------:R-:W-:-:S07]  /*119b0*/  F2FP.F16.F32.PACK_AB R9, RZ, R9 ;  /* 0x00000009ff09723e */ /* 0x000fce00000000ff */
[----:B------:R0:W-:Y:S04]  /*119c0*/  @P1 STG.E.U16 desc[UR36][R6.64+0x72], R9 ;  /* 0x0000720906001986 */ /* 0x0001e8000c101524 */
[----:B0-----:R-:W3:Y:S01]  /*119d0*/  LDL.LU R9, [R1+0x94] ;  /* 0x0000940001097983 */ /* 0x001ee20000300800 */
[----:B--2---:R-:W-:-:S05]  /*119e0*/  FMUL R3, R3, R2 ;  /* 0x0000000203037220 */ /* 0x004fca0000400000 */
[----:B------:R-:W-:-:S04]  /*119f0*/  F2FP.F16.F32.PACK_AB R3, RZ, R3 ;  /* 0x00000003ff03723e */ /* 0x000fc800000000ff */
[----:B------:R-:W-:Y:S02]  /*11a00*/  PRMT R12, R3, 0x7610, R12 ;  /* 0x00007610030c7816 */ /* 0x000fe4000000000c */
[----:B------:R-:W2:Y:S01]  /*11a10*/  LDL.LU R3, [R1+0x90] ;  /* 0x0000900001037983 */ /* 0x000ea20000300800 */
[----:B------:R-:W-:-:S13]  /*11a20*/  ISETP.GT.AND P4, PT, R0, 0x40, P3 ;  /* 0x000000400000780c */ /* 0x000fda0001f84270 */
[----:B------:R0:W-:Y:S01]  /*11a30*/  @P4 STG.E.U16 desc[UR36][R4.64+0x80], R10 ;  /* 0x0000800a04004986 */ /* 0x0001e2000c101524 */
[----:B--2---:R-:W-:-:S05]  /*11a40*/  FMUL R3, R3, R2 ;  /* 0x0000000203037220 */ /* 0x004fca0000400000 */
[----:B0-----:R-:W-:Y:S02]  /*11a50*/  F2FP.F16.F32.PACK_AB R10, RZ, R3 ;  /* 0x00000003ff0a723e */ /* 0x001fe400000000ff */
[----:B------:R-:W2:Y:S01]  /*11a60*/  LDL.LU R3, [R1+0x98] ;  /* 0x0000980001037983 */ /* 0x000ea20000300800 */
[C---:B------:R-:W-:Y:S02]  /*11a70*/  ISETP.GT.AND P5, PT, R0.reuse, 0x41, P3 ;  /* 0x000000410000780c */ /* 0x040fe40001fa4270 */
[C---:B------:R-:W-:Y:S01]  /*11a80*/  ISETP.GT.AND P0, PT, R0.reuse, 0x40, P2 ;  /* 0x000000400000780c */ /* 0x040fe20001704270 */
[-C--:B---3--:R-:W-:Y:S01]  /*11a90*/  FMUL R9, R9, R2.reuse ;  /* 0x0000000209097220 */ /* 0x088fe20000400000 */
[C---:B------:R-:W-:Y:S01]  /*11aa0*/  ISETP.GT.AND P1, PT, R0.reuse, 0x41, P2 ;  /* 0x000000410000780c */ /* 0x040fe20001724270 */
[----:B------:R-:W-:Y:S01]  /*11ab0*/  FMUL R11, R11, R2 ;  /* 0x000000020b0b7220 */ /* 0x000fe20000400000 */
[----:B------:R-:W-:Y:S02]  /*11ac0*/  ISETP.GT.AND P4, PT, R0, 0x48, P3 ;  /* 0x000000480000780c */ /* 0x000fe40001f84270 */
[----:B------:R-:W-:-:S05]  /*11ad0*/  F2FP.F16.F32.PACK_AB R9, RZ, R9 ;  /* 0x00000009ff09723e */ /* 0x000fca00000000ff */
[----:B------:R0:W-:Y:S01]  /*11ae0*/  @P5 STG.E.U16 desc[UR36][R4.64+0x82], R8 ;  /* 0x0000820804005986 */ /* 0x0001e2000c101524 */
[----:B------:R-:W-:-:S03]  /*11af0*/  ISETP.GT.AND P5, PT, R0, 0x49, P3 ;  /* 0x000000490000780c */ /* 0x000fc60001fa4270 */
[----:B------:R1:W-:Y:S01]  /*11b00*/  @P0 STG.E.U16 desc[UR36][R6.64+0x80], R12 ;  /* 0x0000800c06000986 */ /* 0x0003e2000c101524 */
[----:B------:R-:W-:Y:S02]  /*11b10*/  ISETP.GT.AND P0, PT, R0, 0x48, P2 ;  /* 0x000000480000780c */ /* 0x000fe40001704270 */
[----:B------:R-:W-:Y:S02]  /*11b20*/  F2FP.F16.F32.PACK_AB R11, RZ, R11 ;  /* 0x0000000bff0b723e */ /* 0x000fe400000000ff */
[----:B0-----:R-:W-:-:S03]  /*11b30*/  PRMT R8, R10, 0x7610, R8 ;  /* 0x000076100a087816 */ /* 0x001fc60000000008 */
[----:B------:R-:W-:Y:S01]  /*11b40*/  @P1 STG.E.U16 desc[UR36][R6.64+0x82], R11 ;  /* 0x0000820b06001986 */ /* 0x000fe2000c101524 */
[----:B-1----:R-:W-:Y:S02]  /*11b50*/  PRMT R12, R9, 0x7610, R12 ;  /* 0x00007610090c7816 */ /* 0x002fe4000000000c */
[C---:B------:R-:W-:Y:S01]  /*11b60*/  ISETP.GT.AND P1, PT, R0.reuse, 0x49, P2 ;  /* 0x000000490000780c */ /* 0x040fe20001724270 */
[----:B------:R0:W-:Y:S01]  /*11b70*/  @P4 STG.E.U16 desc[UR36][R4.64+0x90], R8 ;  /* 0x0000900804004986 */ /* 0x0001e2000c101524 */
[----:B------:R-:W-:-:S03]  /*11b80*/  ISETP.GT.AND P4, PT, R0, 0x50, P3 ;  /* 0x000000500000780c */ /* 0x000fc60001f84270 */
[----:B------:R1:W-:Y:S01]  /*11b90*/  @P5 STG.E.U16 desc[UR36][R4.64+0x92], R12 ;  /* 0x0000920c04005986 */ /* 0x0003e2000c101524 */
[----:B0-----:R-:W-:Y:S01]  /*11ba0*/  FMUL R8, R233, R2 ;  /* 0x00000002e9087220 */ /* 0x001fe20000400000 */
[----:B------:R-:W-:-:S04]  /*11bb0*/  ISETP.GT.AND P5, PT, R0, 0x51, P3 ;  /* 0x000000510000780c */ /* 0x000fc80001fa4270 */
[----:B------:R-:W-:-:S04]  /*11bc0*/  F2FP.F16.F32.PACK_AB R8, RZ, R8 ;  /* 0x00000008ff08723e */ /* 0x000fc800000000ff */
[----:B-1----:R-:W-:Y:S02]  /*11bd0*/  PRMT R12, R8, 0x7610, R12 ;  /* 0x00007610080c7816 */ /* 0x002fe4000000000c */
[----:B------:R-:W-:Y:S01]  /*11be0*/  ISETP.GT.AND P6, PT, R0, 0x71, P3 ;  /* 0x000000710000780c */ /* 0x000fe20001fc4270 */
[----:B--2---:R-:W-:-:S05]  /*11bf0*/  FMUL R3, R3, R2 ;  /* 0x0000000203037220 */ /* 0x004fca0000400000 */
[----:B------:R-:W-:Y:S01]  /*11c00*/  F2FP.F16.F32.PACK_AB R10, RZ, R3 ;  /* 0x00000003ff0a723e */ /* 0x000fe200000000ff */
[----:B------:R-:W-:-:S05]  /*11c10*/  FMUL R3, R235, R2 ;  /* 0x00000002eb037220 */ /* 0x000fca0000400000 */
[----:B------:R-:W-:Y:S01]  /*11c20*/  F2FP.F16.F32.PACK_AB R9, RZ, R3 ;  /* 0x00000003ff09723e */ /* 0x000fe200000000ff */
[-C--:B------:R-:W-:Y:S01]  /*11c30*/  FMUL R3, R234, R2.reuse ;  /* 0x00000002ea037220 */ /* 0x080fe20000400000 */
[----:B------:R0:W-:Y:S04]  /*11c40*/  @P0 STG.E.U16 desc[UR36][R6.64+0x90], R10 ;  /* 0x0000900a06000986 */ /* 0x0001e8000c101524 */
[----:B------:R-:W-:Y:S02]  /*11c50*/  F2FP.F16.F32.PACK_AB R3, RZ, R3 ;  /* 0x00000003ff03723e */ /* 0x000fe400000000ff */
[----:B------:R-:W-:Y:S01]  /*11c60*/  PRMT R11, R9, 0x7610, R11 ;  /* 0x00007610090b7816 */ /* 0x000fe2000000000b */
[-C--:B------:R-:W-:Y:S01]  /*11c70*/  FMUL R9, R232, R2.reuse ;  /* 0x00000002e8097220 */ /* 0x080fe20000400000 */
[----:B0-----:R-:W-:Y:S01]  /*11c80*/  PRMT R10, R3, 0x7610, R10 ;  /* 0x00007610030a7816 */ /* 0x001fe2000000000a */
[----:B------:R-:W-:-:S02]  /*11c90*/  FMUL R3, R231, R2 ;  /* 0x00000002e7037220 */ /* 0x000fc40000400000 */
[----:B------:R0:W-:Y:S01]  /*11ca0*/  @P1 STG.E.U16 desc[UR36][R6.64+0x92], R11 ;  /* 0x0000920b06001986 */ /* 0x0001e2000c101524 */
[----:B------:R-:W-:Y:S02]  /*11cb0*/  ISETP.GT.AND P1, PT, R0, 0x50, P2 ;  /* 0x000000500000780c */ /* 0x000fe40001724270 */
[----:B------:R-:W-:Y:S02]  /*11cc0*/  F2FP.F16.F32.PACK_AB R9, RZ, R9 ;  /* 0x00000009ff09723e */ /* 0x000fe400000000ff */
[----:B------:R-:W-:Y:S01]  /*11cd0*/  F2FP.F16.F32.PACK_AB R8, RZ, R3 ;  /* 0x00000003ff08723e */ /* 0x000fe200000000ff */
[----:B------:R-:W-:Y:S01]  /*11ce0*/  FMUL R3, R230, R2 ;  /* 0x00000002e6037220 */ /* 0x000fe20000400000 */
[C---:B------:R-:W-:Y:S01]  /*11cf0*/  ISETP.GT.AND P0, PT, R0.reuse, 0x51, P2 ;  /* 0x000000510000780c */ /* 0x040fe20001704270 */
[----:B------:R1:W-:Y:S01]  /*11d00*/  @P4 STG.E.U16 desc[UR36][R4.64+0xa0], R10 ;  /* 0x0000a00a04004986 */ /* 0x0003e2000c101524 */
[----:B------:R-:W-:Y:S02]  /*11d10*/  ISETP.GT.AND P4, PT, R0, 0x58, P3 ;  /* 0x000000580000780c */ /* 0x000fe40001f84270 */
[----:B0-----:R-:W-:-:S02]  /*11d20*/  PRMT R11, R9, 0x7610, R11 ;  /* 0x00007610090b7816 */ /* 0x001fc4000000000b */
[----:B------:R-:W-:Y:S01]  /*11d30*/  F2FP.F16.F32.PACK_AB R9, RZ, R3 ;  /* 0x00000003ff09723e */ /* 0x000fe200000000ff */
[-C--:B------:R-:W-:Y:S01]  /*11d40*/  FMUL R3, R228, R2.reuse ;  /* 0x00000002e4037220 */ /* 0x080fe20000400000 */
[----:B------:R-:W-:Y:S01]  /*11d50*/  PRMT R13, R8, 0x7610, R13 ;  /* 0x00007610080d7816 */ /* 0x000fe2000000000d */
[----:B------:R-:W-:Y:S01]  /*11d60*/  FMUL R8, R229, R2 ;  /* 0x00000002e5087220 */ /* 0x000fe20000400000 */
[----:B------:R-:W-:Y:S01]  /*11d70*/  @P5 STG.E.U16 desc[UR36][R4.64+0xa2], R12 ;  /* 0x0000a20c04005986 */ /* 0x000fe2000c101524 */
[----:B------:R-:W-:Y:S02]  /*11d80*/  ISETP.GT.AND P5, PT, R0, 0x59, P3 ;  /* 0x000000590000780c */ /* 0x000fe40001fa4270 */
[----:B------:R-:W-:Y:S01]  /*11d90*/  F2FP.F16.F32.PACK_AB R3, RZ, R3 ;  /* 0x00000003ff03723e */ /* 0x000fe200000000ff */
[----:B------:R0:W-:Y:S01]  /*11da0*/  @P1 STG.E.U16 desc[UR36][R6.64+0xa0], R11 ;  /* 0x0000a00b06001986 */ /* 0x0001e2000c101524 */
[----:B-1----:R-:W-:Y:S01]  /*11db0*/  F2FP.F16.F32.PACK_AB R10, RZ, R8 ;  /* 0x00000008ff0a723e */ /* 0x002fe200000000ff */
[----:B------:R-:W-:-:S02]  /*11dc0*/  FMUL R8, R227, R2 ;  /* 0x00000002e3087220 */ /* 0x000fc40000400000 */
[----:B------:R-:W-:Y:S01]  /*11dd0*/  @P0 STG.E.U16 desc[UR36][R6.64+0xa2], R13 ;  /* 0x0000a20d06000986 */ /* 0x000fe2000c101524 */
[C---:B------:R-:W-:Y:S02]  /*11de0*/  ISETP.GT.AND P0, PT, R0.reuse, 0x58, P2 ;  /* 0x000000580000780c */ /* 0x040fe40001704270 */
[C---:B------:R-:W-:Y:S01]  /*11df0*/  ISETP.GT.AND P1, PT, R0.reuse, 0x59, P2 ;  /* 0x000000590000780c */ /* 0x040fe20001724270 */
[----:B------:R1:W-:Y:S01]  /*11e00*/  @P4 STG.E.U16 desc[UR36][R4.64+0xb0], R9 ;  /* 0x0000b00904004986 */ /* 0x0003e2000c101524 */
[----:B------:R-:W-:Y:S02]  /*11e10*/  ISETP.GT.AND P4, PT, R0, 0x60, P3 ;  /* 0x000000600000780c */ /* 0x000fe40001f84270 */
[----:B0-----:R-:W-:Y:S01]  /*11e20*/  PRMT R11, R3, 0x7610, R11 ;  /* 0x00007610030b7816 */ /* 0x001fe2000000000b */
[----:B------:R-:W-:Y:S01]  /*11e30*/  FMUL R3, R226, R2 ;  /* 0x00000002e2037220 */ /* 0x000fe20000400000 */
[----:B------:R-:W-:Y:S01]  /*11e40*/  F2FP.F16.F32.PACK_AB R8, RZ, R8 ;  /* 0x00000008ff08723e */ /* 0x000fe200000000ff */
[----:B------:R0:W-:Y:S03]  /*11e50*/  @P5 STG.E.U16 desc[UR36][R4.64+0xb2], R10 ;  /* 0x0000b20a04005986 */ /* 0x0001e6000c101524 */
[----:B-1----:R-:W-:Y:S01]  /*11e60*/  F2FP.F16.F32.PACK_AB R9, RZ, R3 ;  /* 0x00000003ff09723e */ /* 0x002fe200000000ff */
[-C--:B------:R-:W-:Y:S01]  /*11e70*/  FMUL R3, R225, R2.reuse ;  /* 0x00000002e1037220 */ /* 0x080fe20000400000 */
[----:B------:R-:W-:Y:S01]  /*11e80*/  PRMT R12, R8, 0x7610, R12 ;  /* 0x00007610080c7816 */ /* 0x000fe2000000000c */
[----:B------:R-:W-:Y:S01]  /*11e90*/  FMUL R8, R224, R2 ;  /* 0x00000002e0087220 */ /* 0x000fe20000400000 */
[----:B------:R1:W-:Y:S01]  /*11ea0*/  @P0 STG.E.U16 desc[UR36][R6.64+0xb0], R11 ;  /* 0x0000b00b06000986 */ /* 0x0003e2000c101524 */
[----:B0-----:R-:W-:-:S02]  /*11eb0*/  PRMT R10, R9, 0x7610, R10 ;  /* 0x00007610090a7816 */ /* 0x001fc4000000000a */
[----:B------:R-:W-:Y:S01]  /*11ec0*/  F2FP.F16.F32.PACK_AB R3, RZ, R3 ;  /* 0x00000003ff03723e */ /* 0x000fe200000000ff */
[----:B------:R0:W-:Y:S01]  /*11ed0*/  @P1 STG.E.U16 desc[UR36][R6.64+0xb2], R12 ;  /* 0x0000b20c06001986 */ /* 0x0001e2000c101524 */
[C---:B------:R-:W-:Y:S01]  /*11ee0*/  ISETP.GT.AND P5, PT, R0.reuse, 0x61, P3 ;  /* 0x000000610000780c */ /* 0x040fe20001fa4270 */
[-C--:B------:R-:W-:Y:S01]  /*11ef0*/  FMUL R9, R223, R2.reuse ;  /* 0x00000002df097220 */ /* 0x080fe20000400000 */
[C---:B------:R-:W-:Y:S01]  /*11f00*/  ISETP.GT.AND P1, PT, R0.reuse, 0x60, P2 ;  /* 0x000000600000780c */ /* 0x040fe20001724270 */
[----:B------:R-:W-:Y:S01]  /*11f10*/  @P4 STG.E.U16 desc[UR36][R4.64+0xc0], R10 ;  /* 0x0000c00a04004986 */ /* 0x000fe2000c101524 */
[----:B------:R-:W-:Y:S02]  /*11f20*/  ISETP.GT.AND P4, PT, R0, 0x61, P2 ;  /* 0x000000610000780c */ /* 0x000fe40001784270 */
[----:B-1----:R-:W-:Y:S01]  /*11f30*/  PRMT R11, R3, 0x7610, R11 ;  /* 0x00007610030b7816 */ /* 0x002fe2000000000b */
[----:B------:R-:W-:Y:S01]  /*11f40*/  FMUL R3, R222, R2 ;  /* 0x00000002de037220 */ /* 0x000fe20000400000 */
[----:B------:R-:W-:-:S02]  /*11f50*/  F2FP.F16.F32.PACK_AB R8, RZ, R8 ;  /* 0x00000008ff08723e */ /* 0x000fc400000000ff */
[----:B------:R-:W-:Y:S02]  /*11f60*/  F2FP.F16.F32.PACK_AB R9, RZ, R9 ;  /* 0x00000009ff09723e */ /* 0x000fe400000000ff */
[----:B0-----:R-:W-:Y:S02]  /*11f70*/  PRMT R12, R8, 0x7610, R12 ;  /* 0x00007610080c7816 */ /* 0x001fe4000000000c */
[----:B------:R-:W-:Y:S01]  /*11f80*/  F2FP.F16.F32.PACK_AB R8, RZ, R3 ;  /* 0x00000003ff08723e */ /* 0x000fe200000000ff */
[-C--:B------:R-:W-:Y:S01]  /*11f90*/  FMUL R3, R221, R2.reuse ;  /* 0x00000002dd037220 */ /* 0x080fe20000400000 */
[----:B------:R-:W-:Y:S01]  /*11fa0*/  PRMT R13, R9, 0x7610, R13 ;  /* 0x00007610090d7816 */ /* 0x000fe2000000000d */
[----:B------:R0:W-:Y:S01]  /*11fb0*/  @P5 STG.E.U16 desc[UR36][R4.64+0xc2], R11 ;  /* 0x0000c20b04005986 */ /* 0x0001e2000c101524 */
[----:B------:R-:W-:Y:S02]  /*11fc0*/  ISETP.GT.AND P0, PT, R0, 0x68, P3 ;  /* 0x000000680000780c */ /* 0x000fe40001f04270 */
[----:B------:R-:W-:Y:S01]  /*11fd0*/  F2FP.F16.F32.PACK_AB R9, RZ, R3 ;  /* 0x00000003ff09723e */ /* 0x000fe200000000ff */
[----:B------:R1:W-:Y:S01]  /*11fe0*/  @P1 STG.E.U16 desc[UR36][R6.64+0xc0], R12 ;  /* 0x0000c00c06001986 */ /* 0x0003e2000c101524 */
[----:B------:R-:W-:-:S03]  /*11ff0*/  FMUL R3, R219, R2 ;  /* 0x00000002db037220 */ /* 0x000fc60000400000 */
[----:B------:R-:W-:Y:S01]  /*12000*/  @P4 STG.E.U16 desc[UR36][R6.64+0xc2], R13 ;  /* 0x0000c20d06004986 */ /* 0x000fe2000c101524 */
[----:B------:R-:W-:Y:S02]  /*12010*/  ISETP.GT.AND P4, PT, R0, 0x69, P3 ;  /* 0x000000690000780c */ /* 0x000fe40001f84270 */
[----:B------:R-:W-:Y:S01]  /*12020*/  PRMT R14, R8, 0x7610, R14 ;  /* 0x00007610080e7816 */ /* 0x000fe2000000000e */
[-C--:B------:R-:W-:Y:S01]  /*12030*/  FMUL R8, R220, R2.reuse ;  /* 0x00000002dc087220 */ /* 0x080fe20000400000 */
[----:B------:R-:W-:Y:S02]  /*12040*/  F2FP.F16.F32.PACK_AB R3, RZ, R3 ;  /* 0x00000003ff03723e */ /* 0x000fe400000000ff */
[----:B------:R-:W-:Y:S01]  /*12050*/  ISETP.GT.AND P1, PT, R0, 0x68, P2 ;  /* 0x000000680000780c */ /* 0x000fe20001724270 */
[----:B------:R-:W-:Y:S01]  /*12060*/  @P0 STG.E.U16 desc[UR36][R4.64+0xd0], R14 ;  /* 0x0000d00e04000986 */ /* 0x000fe2000c101524 */
[----:B0-----:R-:W-:Y:S01]  /*12070*/  PRMT R11, R3, 0x7610, R11 ;  /* 0x00007610030b7816 */ /* 0x001fe2000000000b */
[----:B------:R-:W-:Y:S01]  /*12080*/  FMUL R3, R217, R2 ;  /* 0x00000002d9037220 */ /* 0x000fe20000400000 */
[----:B------:R-:W-:Y:S01]  /*12090*/  F2FP.F16.F32.PACK_AB R10, RZ, R8 ;  /* 0x00000008ff0a723e */ /* 0x000fe200000000ff */
[----:B------:R-:W-:Y:S01]  /*120a0*/  FMUL R8, R218, R2 ;  /* 0x00000002da087220 */ /* 0x000fe20000400000 */
[C---:B------:R-:W-:Y:S01]  /*120b0*/  ISETP.GT.AND P0, PT, R0.reuse, 0x69, P2 ;  /* 0x000000690000780c */ /* 0x040fe20001704270 */
[----:B------:R0:W-:Y:S01]  /*120c0*/  @P4 STG.E.U16 desc[UR36][R4.64+0xd2], R9 ;  /* 0x0000d20904004986 */ /* 0x0001e2000c101524 */
[----:B------:R-:W-:-:S02]  /*120d0*/  ISETP.GT.AND P5, PT, R0, 0x70, P3 ;  /* 0x000000700000780c */ /* 0x000fc40001fa4270 */
[----:B------:R-:W-:-:S04]  /*120e0*/  F2FP.F16.F32.PACK_AB R8, RZ, R8 ;  /* 0x00000008ff08723e */ /* 0x000fc800000000ff */
[----:B-1----:R-:W-:Y:S02]  /*120f0*/  PRMT R12, R8, 0x7610, R12 ;  /* 0x00007610080c7816 */ /* 0x002fe4000000000c */
[----:B0-----:R-:W-:Y:S01]  /*12100*/  F2FP.F16.F32.PACK_AB R9, RZ, R3 ;  /* 0x00000003ff09723e */ /* 0x001fe200000000ff */
[-C--:B------:R-:W-:Y:S01]  /*12110*/  FMUL R3, R216, R2.reuse ;  /* 0x00000002d8037220 */ /* 0x080fe20000400000 */
[----:B------:R-:W-:Y:S01]  /*12120*/  FMUL R8, R215, R2 ;  /* 0x00000002d7087220 */ /* 0x000fe20000400000 */
[----:B------:R0:W-:Y:S03]  /*12130*/  @P1 STG.E.U16 desc[UR36][R6.64+0xd0], R10 ;  /* 0x0000d00a06001986 */ /* 0x0001e6000c101524 */
[----:B------:R-:W-:Y:S01]  /*12140*/  F2FP.F16.F32.PACK_AB R3, RZ, R3 ;  /* 0x00000003ff03723e */ /* 0x000fe200000000ff */
[----:B------:R1:W-:Y:S01]  /*12150*/  @P0 STG.E.U16 desc[UR36][R6.64+0xd2], R11 ;  /* 0x0000d20b06000986 */ /* 0x0003e2000c101524 */
[----:B------:R-:W-:-:S02]  /*12160*/  ISETP.GT.AND P1, PT, R0, 0x70, P2 ;  /* 0x000000700000780c */ /* 0x000fc40001724270 */
[----:B------:R-:W-:Y:S01]  /*12170*/  F2FP.F16.F32.PACK_AB R8, RZ, R8 ;  /* 0x00000008ff08723e */ /* 0x000fe200000000ff */
[----:B------:R2:W-:Y:S01]  /*12180*/  @P5 STG.E.U16 desc[UR36][R4.64+0xe0], R12 ;  /* 0x0000e00c04005986 */ /* 0x0005e2000c101524 */
[----:B0-----:R-:W-:Y:S01]  /*12190*/  PRMT R10, R9, 0x7610, R10 ;  /* 0x00007610090a7816 */ /* 0x001fe2000000000a */
[-C--:B------:R-:W-:Y:S01]  /*121a0*/  FMUL R9, R214, R2.reuse ;  /* 0x00000002d6097220 */ /* 0x080fe20000400000 */
[----:B-1----:R-:W-:Y:S01]  /*121b0*/  PRMT R11, R3, 0x7610, R11 ;  /* 0x00007610030b7816 */ /* 0x002fe2000000000b */
[----:B------:R-:W-:-:S03]  /*121c0*/  FMUL R3, R213, R2 ;  /* 0x00000002d5037220 */ /* 0x000fc60000400000 */
[----:B------:R-:W-:Y:S02]  /*121d0*/  F2FP.F16.F32.PACK_AB R9, RZ, R9 ;  /* 0x00000009ff09723e */ /* 0x000fe400000000ff */
[----:B--2---:R-:W-:Y:S02]  /*121e0*/  PRMT R12, R8, 0x7610, R12 ;  /* 0x00007610080c7816 */ /* 0x004fe4000000000c */
[----:B------:R-:W-:Y:S01]  /*121f0*/  F2FP.F16.F32.PACK_AB R8, RZ, R3 ;  /* 0x00000003ff08723e */ /* 0x000fe200000000ff */
[----:B------:R-:W-:Y:S01]  /*12200*/  FMUL R3, R212, R2 ;  /* 0x00000002d4037220 */ /* 0x000fe20000400000 */
[C---:B------:R-:W-:Y:S02]  /*12210*/  ISETP.GT.AND P4, PT, R0.reuse, 0x71, P2 ;  /* 0x000000710000780c */ /* 0x040fe40001784270 */
[----:B------:R-:W-:Y:S01]  /*12220*/  ISETP.GT.AND P5, PT, R0, 0x78, P3 ;  /* 0x000000780000780c */ /* 0x000fe20001fa4270 */
[----:B------:R0:W-:Y:S01]  /*12230*/  @P6 STG.E.U16 desc[UR36][R4.64+0xe2], R10 ;  /* 0x0000e20a04006986 */ /* 0x0001e2000c101524 */
[----:B------:R-:W-:-:S02]  /*12240*/  PRMT R13, R9, 0x7610, R13 ;  /* 0x00007610090d7816 */ /* 0x000fc4000000000d */
[----:B------:R-:W-:Y:S01]  /*12250*/  F2FP.F16.F32.PACK_AB R9, RZ, R3 ;  /* 0x00000003ff09723e */ /* 0x000fe200000000ff */
[----:B------:R1:W-:Y:S01]  /*12260*/  @P1 STG.E.U16 desc[UR36][R6.64+0xe0], R11 ;  /* 0x0000e00b06001986 */ /* 0x0003e2000c101524 */
[----:B------:R-:W-:Y:S01]  /*12270*/  ISETP.GT.AND P0, PT, R0, 0x79, P3 ;  /* 0x000000790000780c */ /* 0x000fe20001f04270 */
[-C--:B------:R-:W-:Y:S01]  /*12280*/  FMUL R3, R210, R2.reuse ;  /* 0x00000002d2037220 */ /* 0x080fe20000400000 */
[----:B------:R-:W-:Y:S02]  /*12290*/  ISETP.GT.AND P1, PT, R0, 0x78, P2 ;  /* 0x000000780000780c */ /* 0x000fe40001724270 */
[----:B------:R-:W-:Y:S01]  /*122a0*/  PRMT R14, R8, 0x7610, R14 ;  /* 0x00007610080e7816 */ /* 0x000fe2000000000e */
[----:B------:R-:W-:Y:S01]  /*122b0*/  FMUL R8, R211, R2 ;  /* 0x00000002d3087220 */ /* 0x000fe20000400000 */
[----:B------:R-:W-:Y:S01]  /*122c0*/  F2FP.F16.F32.PACK_AB R3, RZ, R3 ;  /* 0x00000003ff03723e */ /* 0x000fe200000000ff */
[----:B------:R2:W-:Y:S01]  /*122d0*/  @P4 STG.E.U16 desc[UR36][R6.64+0xe2], R12 ;  /* 0x0000e20c06004986 */ /* 0x0005e2000c101524 */
[----:B------:R-:W-:-:S02]  /*122e0*/  ISETP.GT.AND P4, PT, R0, 0x79, P2 ;  /* 0x000000790000780c */ /* 0x000fc40001784270 */
[----:B0-----:R-:W-:Y:S01]  /*122f0*/  F2FP.F16.F32.PACK_AB R10, RZ, R8 ;  /* 0x00000008ff0a723e */ /* 0x001fe200000000ff */
[----:B------:R-:W-:Y:S01]  /*12300*/  @P5 STG.E.U16 desc[UR36][R4.64+0xf0], R13 ;  /* 0x0000f00d04005986 */ /* 0x000fe2000c101524 */
[----:B-1----:R-:W-:Y:S01]  /*12310*/  PRMT R11, R3, 0x7610, R11 ;  /* 0x00007610030b7816 */ /* 0x002fe2000000000b */
[-C--:B------:R-:W-:Y:S01]  /*12320*/  FMUL R3, R208, R2.reuse ;  /* 0x00000002d0037220 */ /* 0x080fe20000400000 */
[----:B------:R-:W-:Y:S01]  /*12330*/  FMUL R8, R209, R2 ;  /* 0x00000002d1087220 */ /* 0x000fe20000400000 */
[C---:B------:R-:W-:Y:S01]  /*12340*/  ISETP.GT.AND P5, PT, R0.reuse, 0x80, P3 ;  /* 0x000000800000780c */ /* 0x040fe20001fa4270 */
[----:B------:R-:W-:Y:S01]  /*12350*/  @P0 STG.E.U16 desc[UR36][R4.64+0xf2], R14 ;  /* 0x0000f20e04000986 */ /* 0x000fe2000c101524 */
[----:B------:R-:W-:-:S03]  /*12360*/  ISETP.GT.AND P6, PT, R0, 0x81, P3 ;  /* 0x000000810000780c */ /* 0x000fc60001fc4270 */
[----:B------:R0:W-:Y:S01]  /*12370*/  @P1 STG.E.U16 desc[UR36][R6.64+0xf0], R9 ;  /* 0x0000f00906001986 */ /* 0x0001e2000c101524 */
[----:B------:R-:W-:-:S04]  /*12380*/  F2FP.F16.F32.PACK_AB R8, RZ, R8 ;  /* 0x00000008ff08723e */ /* 0x000fc800000000ff */
[----:B--2---:R-:W-:Y:S01]  /*12390*/  PRMT R12, R8, 0x7610, R12 ;  /* 0x00007610080c7816 */ /* 0x004fe2000000000c */
[-C--:B------:R-:W-:Y:S01]  /*123a0*/  FMUL R8, R206, R2.reuse ;  /* 0x00000002ce087220 */ /* 0x080fe20000400000 */
[----:B0-----:R-:W-:Y:S01]  /*123b0*/  F2FP.F16.F32.PACK_AB R9, RZ, R3 ;  /* 0x00000003ff09723e */ /* 0x001fe200000000ff */
[----:B------:R-:W-:Y:S01]  /*123c0*/  FMUL R3, R207, R2 ;  /* 0x00000002cf037220 */ /* 0x000fe20000400000 */
[----:B------:R0:W-:Y:S01]  /*123d0*/  @P4 STG.E.U16 desc[UR36][R6.64+0xf2], R10 ;  /* 0x0000f20a06004986 */ /* 0x0001e2000c101524 */
[----:B------:R-:W-:-:S03]  /*123e0*/  ISETP.GT.AND P0, PT, R0, 0x80, P2 ;  /* 0x000000800000780c */ /* 0x000fc60001704270 */
[----:B------:R-:W-:Y:S01]  /*123f0*/  F2FP.F16.F32.PACK_AB R3, RZ, R3 ;  /* 0x00000003ff03723e */ /* 0x000fe200000000ff */
[----:B------:R1:W-:Y:S01]  /*12400*/  @P5 STG.E.U16 desc[UR36][R4.64+0x100], R11 ;  /* 0x0001000b04005986 */ /* 0x0003e2000c101524 */
[----:B------:R-:W-:Y:S02]  /*12410*/  ISETP.GT.AND P1, PT, R0, 0x81, P2 ;  /* 0x000000810000780c */ /* 0x000fe40001724270 */
[----:B------:R-:W-:Y:S01]  /*12420*/  F2FP.F16.F32.PACK_AB R8, RZ, R8 ;  /* 0x00000008ff08723e */ /* 0x000fe200000000ff */
[----:B------:R2:W-:Y:S01]  /*12430*/  @P6 STG.E.U16 desc[UR36][R4.64+0x102], R12 ;  /* 0x0001020c04006986 */ /* 0x0005e2000c101524 */
[----:B0-----:R-:W-:Y:S01]  /*12440*/  PRMT R10, R9, 0x7610, R10 ;  /* 0x00007610090a7816 */ /* 0x001fe2000000000a */
[-C--:B------:R-:W-:Y:S01]  /*12450*/  FMUL R9, R205, R2.reuse ;  /* 0x00000002cd097220 */ /* 0x080fe20000400000 */
[----:B-1----:R-:W-:Y:S01]  /*12460*/  PRMT R11, R3, 0x7610, R11 ;  /* 0x00007610030b7816 */ /* 0x002fe2000000000b */
[----:B------:R-:W-:Y:S01]  /*12470*/  FMUL R3, R204, R2 ;  /* 0x00000002cc037220 */ /* 0x000fe20000400000 */
[----:B------:R-:W-:-:S02]  /*12480*/  ISETP.GT.AND P4, PT, R0, 0x88, P3 ;  /* 0x000000880000780c */ /* 0x000fc40001f84270 */
[----:B--2---:R-:W-:Y:S02]  /*12490*/  PRMT R12, R8, 0x7610, R12 ;  /* 0x00007610080c7816 */ /* 0x004fe4000000000c */
[----:B------:R-:W-:Y:S01]  /*124a0*/  F2FP.F16.F32.PACK_AB R8, RZ, R3 ;  /* 0x00000003ff08723e */ /* 0x000fe200000000ff */
[-C--:B------:R-:W-:Y:S01]  /*124b0*/  FMUL R3, R203, R2.reuse ;  /* 0x00000002cb037220 */ /* 0x080fe20000400000 */
[----:B------:R-:W-:Y:S02]  /*124c0*/  F2FP.F16.F32.PACK_AB R9, RZ, R9 ;  /* 0x00000009ff09723e */ /* 0x000fe400000000ff */
[C---:B------:R-:W-:Y:S01]  /*124d0*/  ISETP.GT.AND P5, PT, R0.reuse, 0x89, P3 ;  /* 0x000000890000780c */ /* 0x040fe20001fa4270 */
[----:B------:R0:W-:Y:S01]  /*124e0*/  @P0 STG.E.U16 desc[UR36][R6.64+0x100], R10 ;  /* 0x0001000a06000986 */ /* 0x0001e2000c101524 */
[----:B------:R-:W-:Y:S02]  /*124f0*/  PRMT R13, R9, 0x7610, R13 ;  /* 0x00007610090d7816 */ /* 0x000fe4000000000d */
[----:B------:R-:W-:Y:S01]  /*12500*/  F2FP.F16.F32.PACK_AB R9, RZ, R3 ;  /* 0x00000003ff09723e */ /* 0x000fe200000000ff */
[----:B------:R1:W-:Y:S01]  /*12510*/  @P1 STG.E.U16 desc[UR36][R6.64+0x102], R11 ;  /* 0x0001020b06001986 */ /* 0x0003e2000c101524 */
[C---:B------:R-:W-:Y:S01]  /*12520*/  ISETP.GT.AND P0, PT, R0.reuse, 0x88, P2 ;  /* 0x000000880000780c */ /* 0x040fe20001704270 */
[----:B------:R-:W-:Y:S01]  /*12530*/  FMUL R3, R201, R2 ;  /* 0x00000002c9037220 */ /* 0x000fe20000400000 */
[----:B------:R-:W-:-:S02]  /*12540*/  ISETP.GT.AND P1, PT, R0, 0x89, P2 ;  /* 0x000000890000780c */ /* 0x000fc40001724270 */
[----:B------:R-:W-:Y:S01]  /*12550*/  PRMT R14, R8, 0x7610, R14 ;  /* 0x00007610080e7816 */ /* 0x000fe2000000000e */
[----:B------:R-:W-:Y:S01]  /*12560*/  FMUL R8, R202, R2 ;  /* 0x00000002ca087220 */ /* 0x000fe20000400000 */
[----:B------:R-:W-:Y:S01]  /*12570*/  F2FP.F16.F32.PACK_AB R3, RZ, R3 ;  /* 0x00000003ff03723e */ /* 0x000fe200000000ff */
[----:B------:R2:W-:Y:S01]  /*12580*/  @P4 STG.E.U16 desc[UR36][R4.64+0x110], R12 ;  /* 0x0001100c04004986 */ /* 0x0005e2000c101524 */
[----:B------:R-:W-:Y:S02]  /*12590*/  ISETP.GT.AND P4, PT, R0, 0x90, P3 ;  /* 0x000000900000780c */ /* 0x000fe40001f84270 */
        /* <DEDUP_REMOVED lines=9> */
[----:B------:R-:W-:Y:S02]  /*12630*/  F2FP.F16.F32.PACK_AB R8, RZ, R8 ;  /* 0x00000008ff08723e */ /* 0x000fe400000000ff */
[----:B------:R-:W-:Y:S01]  /*12640*/  ISETP.GT.AND P1, PT, R0, 0x91, P2 ;  /* 0x000000910000780c */ /* 0x000fe20001724270 */
[----:B------:R1:W-:Y:S01]  /*12650*/  @P4 STG.E.U16 desc[UR36][R4.64+0x120], R10 ;  /* 0x0001200a04004986 */ /* 0x0003e2000c101524 */
[----:B--2---:R-:W-:Y:S01]  /*12660*/  PRMT R12, R8, 0x7610, R12 ;  /* 0x00007610080c7816 */ /* 0x004fe2000000000c */
[-C--:B------:R-:W-:Y:S01]  /*12670*/  FMUL R8, R197, R2.reuse ;  /* 0x00000002c5087220 */ /* 0x080fe20000400000 */
[----:B0-----:R-:W-:Y:S01]  /*12680*/  F2FP.F16.F32.PACK_AB R9, RZ, R3 ;  /* 0x00000003ff09723e */ /* 0x001fe200000000ff */
[----:B------:R-:W-:Y:S01]  /*12690*/  FMUL R3, R198, R2 ;  /* 0x00000002c6037220 */ /* 0x000fe20000400000 */
[----:B------:R-:W-:Y:S01]  /*126a0*/  ISETP.GT.AND P4, PT, R0, 0x98, P3 ;  /* 0x000000980000780c */ /* 0x000fe20001f84270 */
[----:B------:R0:W-:Y:S03]  /*126b0*/  @P5 STG.E.U16 desc[UR36][R4.64+0x122], R11 ;  /* 0x0001220b04005986 */ /* 0x0001e6000c101524 */
[----:B------:R-:W-:-:S02]  /*126c0*/  F2FP.F16.F32.PACK_AB R3, RZ, R3 ;  /* 0x00000003ff03723e */ /* 0x000fc400000000ff */
[----:B-1----:R-:W-:Y:S01]  /*126d0*/  PRMT R10, R9, 0x7610, R10 ;  /* 0x00007610090a7816 */ /* 0x002fe2000000000a */
[----:B------:R-:W-:Y:S01]  /*126e0*/  FMUL R9, R196, R2 ;  /* 0x00000002c4097220 */ /* 0x000fe20000400000 */
[----:B------:R-:W-:Y:S01]  /*126f0*/  F2FP.F16.F32.PACK_AB R8, RZ, R8 ;  /* 0x00000008ff08723e */ /* 0x000fe200000000ff */
[----:B------:R1:W-:Y:S01]  /*12700*/  @P0 STG.E.U16 desc[UR36][R6.64+0x120], R12 ;  /* 0x0001200c06000986 */ /* 0x0003e2000c101524 */
[----:B0-----:R-:W-:Y:S01]  /*12710*/  PRMT R11, R3, 0x7610, R11 ;  /* 0x00007610030b7816 */ /* 0x001fe2000000000b */
[----:B------:R-:W-:Y:S01]  /*12720*/  FMUL R3, R195, R2 ;  /* 0x00000002c3037220 */ /* 0x000fe20000400000 */
[C---:B------:R-:W-:Y:S01]  /*12730*/  ISETP.GT.AND P5, PT, R0.reuse, 0x99, P3 ;  /* 0x000000990000780c */ /* 0x040fe20001fa4270 */
[----:B------:R0:W-:Y:S01]  /*12740*/  @P1 STG.E.U16 desc[UR36][R6.64+0x122], R10 ;  /* 0x0001220a06001986 */ /* 0x0001e2000c101524 */
[----:B------:R-:W-:Y:S02]  /*12750*/  ISETP.GT.AND P1, PT, R0, 0x98, P2 ;  /* 0x000000980000780c */ /* 0x000fe40001724270 */
[----:B------:R-:W-:-:S02]  /*12760*/  F2FP.F16.F32.PACK_AB R9, RZ, R9 ;  /* 0x00000009ff09723e */ /* 0x000fc400000000ff */
[----:B-1----:R-:W-:Y:S02]  /*12770*/  PRMT R12, R8, 0x7610, R12 ;  /* 0x00007610080c7816 */ /* 0x002fe4000000000c */
[----:B------:R-:W-:Y:S01]  /*12780*/  F2FP.F16.F32.PACK_AB R8, RZ, R3 ;  /* 0x00000003ff08723e */ /* 0x000fe200000000ff */
[-C--:B------:R-:W-:Y:S01]  /*12790*/  FMUL R3, R194, R2.reuse ;  /* 0x00000002c2037220 */ /* 0x080fe20000400000 */
[C---:B------:R-:W-:Y:S01]  /*127a0*/  ISETP.GT.AND P0, PT, R0.reuse, 0x99, P2 ;  /* 0x000000990000780c */ /* 0x040fe20001704270 */
[----:B------:R1:W-:Y:S01]  /*127b0*/  @P4 STG.E.U16 desc[UR36][R4.64+0x130], R11 ;  /* 0x0001300b04004986 */ /* 0x0003e2000c101524 */
[----:B------:R-:W-:Y:S02]  /*127c0*/  ISETP.GT.AND P4, PT, R0, 0xa0, P3 ;  /* 0x000000a00000780c */ /* 0x000fe40001f84270 */
[----:B------:R-:W-:Y:S02]  /*127d0*/  PRMT R13, R9, 0x7610, R13 ;  /* 0x00007610090d7816 */ /* 0x000fe4000000000d */
[----:B------:R-:W-:Y:S01]  /*127e0*/  F2FP.F16.F32.PACK_AB R9, RZ, R3 ;  /* 0x00000003ff09723e */ /* 0x000fe200000000ff */
[-C--:B------:R-:W-:Y:S01]  /*127f0*/  FMUL R3, R192, R2.reuse ;  /* 0x00000002c0037220 */ /* 0x080fe20000400000 */
[----:B------:R-:W-:Y:S01]  /*12800*/  PRMT R14, R8, 0x7610, R14 ;  /* 0x00007610080e7816 */ /* 0x000fe2000000000e */
[----:B------:R-:W-:Y:S01]  /*12810*/  FMUL R8, R193, R2 ;  /* 0x00000002c1087220 */ /* 0x000fe20000400000 */
[----:B------:R2:W-:Y:S01]  /*12820*/  @P5 STG.E.U16 desc[UR36][R4.64+0x132], R12 ;  /* 0x0001320c04005986 */ /* 0x0005e2000c101524 */
[----:B------:R-:W-:-:S02]  /*12830*/  ISETP.GT.AND P5, PT, R0, 0xa1, P3 ;  /* 0x000000a10000780c */ /* 0x000fc40001fa4270 */
[----:B------:R-:W-:Y:S01]  /*12840*/  F2FP.F16.F32.PACK_AB R3, RZ, R3 ;  /* 0x00000003ff03723e */ /* 0x000fe200000000ff */
[----:B------:R-:W-:Y:S01]  /*12850*/  @P1 STG.E.U16 desc[UR36][R6.64+0x130], R13 ;  /* 0x0001300d06001986 */ /* 0x000fe2000c101524 */
[----:B0-----:R-:W-:Y:S01]  /*12860*/  F2FP.F16.F32.PACK_AB R10, RZ, R8 ;  /* 0x00000008ff0a723e */ /* 0x001fe200000000ff */
[-C--:B------:R-:W-:Y:S01]  /*12870*/  FMUL R8, R191, R2.reuse ;  /* 0x00000002bf087220 */ /* 0x080fe20000400000 */
[----:B-1----:R-:W-:Y:S01]  /*12880*/  PRMT R11, R3, 0x7610, R11 ;  /* 0x00007610030b7816 */ /* 0x002fe2000000000b */
[----:B------:R-:W-:Y:S01]  /*12890*/  @P0 STG.E.U16 desc[UR36][R6.64+0x132], R14 ;  /* 0x0001320e06000986 */ /* 0x000fe2000c101524 */
[----:B------:R-:W-:Y:S01]  /*128a0*/  ISETP.GT.AND P0, PT, R0, 0xa0, P2 ;  /* 0x000000a00000780c */ /* 0x000fe20001704270 */
[----:B------:R-:W-:Y:S01]  /*128b0*/  FMUL R3, R190, R2 ;  /* 0x00000002be037220 */ /* 0x000fe20000400000 */
[C---:B------:R-:W-:Y:S01]  /*128c0*/  ISETP.GT.AND P1, PT, R0.reuse, 0xa1, P2 ;  /* 0x000000a10000780c */ /* 0x040fe20001724270 */
[----:B------:R0:W-:Y:S01]  /*128d0*/  @P4 STG.E.U16 desc[UR36][R4.64+0x140], R9 ;  /* 0x0001400904004986 */ /* 0x0001e2000c101524 */
[----:B------:R-:W-:-:S02]  /*128e0*/  ISETP.GT.AND P4, PT, R0, 0xa8, P3 ;  /* 0x000000a80000780c */ /* 0x000fc40001f84270 */
[----:B------:R-:W-:Y:S01]  /*128f0*/  F2FP.F16.F32.PACK_AB R8, RZ, R8 ;  /* 0x00000008ff08723e */ /* 0x000fe200000000ff */
[----:B------:R1:W-:Y:S03]  /*12900*/  @P5 STG.E.U16 desc[UR36][R4.64+0x142], R10 ;  /* 0x0001420a04005986 */ /* 0x0003e6000c101524 */
[----:B--2---:R-:W-:Y:S02]  /*12910*/  PRMT R12, R8, 0x7610, R12 ;  /* 0x00007610080c7816 */ /* 0x004fe4000000000c */
[----:B0-----:R-:W-:Y:S01]  /*12920*/  F2FP.F16.F32.PACK_AB R9, RZ, R3 ;  /* 0x00000003ff09723e */ /* 0x001fe200000000ff */
[-C--:B------:R-:W-:Y:S01]  /*12930*/  FMUL R3, R189, R2.reuse ;  /* 0x00000002bd037220 */ /* 0x080fe20000400000 */
[-C--:B------:R-:W-:Y:S02]  /*12940*/  FMUL R8, R188, R2.reuse ;  /* 0x00000002bc087220 */ /* 0x080fe40000400000 */
[----:B-1----:R-:W-:Y:S01]  /*12950*/  PRMT R10, R9, 0x7610, R10 ;  /* 0x00007610090a7816 */ /* 0x002fe2000000000a */
[----:B------:R0:W-:Y:S01]  /*12960*/  @P0 STG.E.U16 desc[UR36][R6.64+0x140], R11 ;  /* 0x0001400b06000986 */ /* 0x0001e2000c101524 */
[----:B------:R-:W-:Y:S01]  /*12970*/  F2FP.F16.F32.PACK_AB R3, RZ, R3 ;  /* 0x00000003ff03723e */ /* 0x000fe200000000ff */
[----:B------:R-:W-:Y:S01]  /*12980*/  FMUL R9, R187, R2 ;  /* 0x00000002bb097220 */ /* 0x000fe20000400000 */
[C---:B------:R-:W-:Y:S01]  /*12990*/  ISETP.GT.AND P5, PT, R0.reuse, 0xa9, P3 ;  /* 0x000000a90000780c */ /* 0x040fe20001fa4270 */
[----:B------:R1:W-:Y:S01]  /*129a0*/  @P1 STG.E.U16 desc[UR36][R6.64+0x142], R12 ;  /* 0x0001420c06001986 */ /* 0x0003e2000c101524 */
[----:B------:R-:W-:-:S03]  /*129b0*/  ISETP.GT.AND P1, PT, R0, 0xa8, P2 ;  /* 0x000000a80000780c */ /* 0x000fc60001724270 */
[----:B------:R-:W-:Y:S01]  /*129c0*/  @P4 STG.E.U16 desc[UR36][R4.64+0x150], R10 ;  /* 0x0001500a04004986 */ /* 0x000fe2000c101524 */
[----:B------:R-:W-:Y:S02]  /*129d0*/  ISETP.GT.AND P4, PT, R0, 0xa9, P2 ;  /* 0x000000a90000780c */ /* 0x000fe40001784270 */
[----:B------:R-:W-:Y:S02]  /*129e0*/  F2FP.F16.F32.PACK_AB R8, RZ, R8 ;  /* 0x00000008ff08723e */ /* 0x000fe400000000ff */
[----:B0-----:R-:W-:Y:S01]  /*129f0*/  PRMT R11, R3, 0x7610, R11 ;  /* 0x00007610030b7816 */ /* 0x001fe2000000000b */
[-C--:B------:R-:W-:Y:S01]  /*12a00*/  FMUL R3, R186, R2.reuse ;  /* 0x00000002ba037220 */ /* 0x080fe20000400000 */
[----:B------:R-:W-:Y:S02]  /*12a10*/  F2FP.F16.F32.PACK_AB R9, RZ, R9 ;  /* 0x00000009ff09723e */ /* 0x000fe400000000ff */
[----:B-1----:R-:W-:Y:S02]  /*12a20*/  PRMT R12, R8, 0x7610, R12 ;  /* 0x00007610080c7816 */ /* 0x002fe4000000000c */
[----:B------:R-:W-:Y:S01]  /*12a30*/  F2FP.F16.F32.PACK_AB R8, RZ, R3 ;  /* 0x00000003ff08723e */ /* 0x000fe200000000ff */
[----:B------:R-:W-:Y:S01]  /*12a40*/  FMUL R3, R185, R2 ;  /* 0x00000002b9037220 */ /* 0x000fe20000400000 */
[----:B------:R-:W-:Y:S01]  /*12a50*/  PRMT R13, R9, 0x7610, R13 ;  /* 0x00007610090d7816 */ /* 0x000fe2000000000d */
[----:B------:R0:W-:Y:S01]  /*12a60*/  @P5 STG.E.U16 desc[UR36][R4.64+0x152], R11 ;  /* 0x0001520b04005986 */ /* 0x0001e2000c101524 */
[----:B------:R-:W-:-:S02]  /*12a70*/  ISETP.GT.AND P0, PT, R0, 0xb0, P3 ;  /* 0x000000b00000780c */ /* 0x000fc40001f04270 */
        /* <DEDUP_REMOVED lines=26> */
[----:B------:R-:W-:Y:S02]  /*12c20*/  ISETP.GT.AND P1, PT, R0, 0xb8, P2 ;  /* 0x000000b80000780c */ /* 0x000fe40001724270 */
[----:B------:R-:W-:Y:S02]  /*12c30*/  F2FP.F16.F32.PACK_AB R8, RZ, R8 ;  /* 0x00000008ff08723e */ /* 0x000fe400000000ff */
[----:B0-----:R-:W-:Y:S01]  /*12c40*/  PRMT R10, R9, 0x7610, R10 ;  /* 0x00007610090a7816 */ /* 0x001fe2000000000a */
[-C--:B------:R-:W-:Y:S01]  /*12c50*/  FMUL R9, R178, R2.reuse ;  /* 0x00000002b2097220 */ /* 0x080fe20000400000 */
[----:B-1----:R-:W-:Y:S01]  /*12c60*/  PRMT R11, R3, 0x7610, R11 ;  /* 0x00007610030b7816 */ /* 0x002fe2000000000b */
[----:B------:R-:W-:Y:S01]  /*12c70*/  FMUL R3, R177, R2 ;  /* 0x00000002b1037220 */ /* 0x000fe20000400000 */
[----:B------:R0:W-:Y:S02]  /*12c80*/  @P5 STG.E.U16 desc[UR36][R4.64+0x170], R12 ;  /* 0x0001700c04005986 */ /* 0x0001e4000c101524 */
[----:B------:R-:W-:-:S02]  /*12c90*/  F2FP.F16.F32.PACK_AB R9, RZ, R9 ;  /* 0x00000009ff09723e */ /* 0x000fc400000000ff */
[C---:B------:R-:W-:Y:S02]  /*12ca0*/  ISETP.GT.AND P4, PT, R0.reuse, 0xb9, P2 ;  /* 0x000000b90000780c */ /* 0x040fe40001784270 */
[----:B------:R-:W-:Y:S02]  /*12cb0*/  ISETP.GT.AND P5, PT, R0, 0xc0, P3 ;  /* 0x000000c00000780c */ /* 0x000fe40001fa4270 */
[----:B0-----:R-:W-:Y:S02]  /*12cc0*/  PRMT R12, R8, 0x7610, R12 ;  /* 0x00007610080c7816 */ /* 0x001fe4000000000c */
[----:B------:R-:W-:Y:S01]  /*12cd0*/  F2FP.F16.F32.PACK_AB R8, RZ, R3 ;  /* 0x00000003ff08723e */ /* 0x000fe200000000ff */
[----:B------:R-:W-:Y:S01]  /*12ce0*/  FMUL R3, R176, R2 ;  /* 0x00000002b0037220 */ /* 0x000fe20000400000 */
[----:B------:R-:W-:Y:S01]  /*12cf0*/  PRMT R13, R9, 0x7610, R13 ;  /* 0x00007610090d7816 */ /* 0x000fe2000000000d */
[----:B------:R0:W-:Y:S01]  /*12d00*/  @P6 STG.E.U16 desc[UR36][R4.64+0x172], R10 ;  /* 0x0001720a04006986 */ /* 0x0001e2000c101524 */
[----:B------:R-:W-:-:S02]  /*12d10*/  ISETP.GT.AND P0, PT, R0, 0xc1, P3 ;  /* 0x000000c10000780c */ /* 0x000fc40001f04270 */
[----:B------:R-:W-:Y:S01]  /*12d20*/  F2FP.F16.F32.PACK_AB R9, RZ, R3 ;  /* 0x00000003ff09723e */ /* 0x000fe200000000ff */
[----:B------:R1:W-:Y:S01]  /*12d30*/  @P1 STG.E.U16 desc[UR36][R6.64+0x170], R11 ;  /* 0x0001700b06001986 */ /* 0x0003e2000c101524 */
[-C--:B------:R-:W-:Y:S01]  /*12d40*/  FMUL R3, R174, R2.reuse ;  /* 0x00000002ae037220 */ /* 0x080fe20000400000 */
[----:B------:R-:W-:Y:S02]  /*12d50*/  ISETP.GT.AND P1, PT, R0, 0xc0, P2 ;  /* 0x000000c00000780c */ /* 0x000fe40001724270 */
        /* <DEDUP_REMOVED lines=40> */
[C---:B------:R-:W-:Y:S01]  /*12fe0*/  ISETP.GT.AND P0, PT, R0.reuse, 0xd0, P2 ;  /* 0x000000d00000780c */ /* 0x040fe20001704270 */
        /* <DEDUP_REMOVED lines=11> */
[----:B------:R-:W-:Y:S01]  /*130a0*/  ISETP.GT.AND P5, PT, R0, 0xd9, P3 ;  /* 0x000000d90000780c */ /* 0x000fe20001fa4270 */
[----:B------:R-:W-:Y:S01]  /*130b0*/  FMUL R8, R164, R2 ;  /* 0x00000002a4087220 */ /* 0x000fe20000400000 */
[----:B------:R-:W-:Y:S01]  /*130c0*/  @P0 STG.E.U16 desc[UR36][R6.64+0x1a0], R14 ;  /* 0x0001a00e06000986 */ /* 0x000fe2000c101524 */
[----:B------:R-:W-:-:S03]  /*130d0*/  ISETP.GT.AND P0, PT, R0, 0xd8, P2 ;  /* 0x000000d80000780c */ /* 0x000fc60001704270 */
[----:B------:R0:W-:Y:S01]  /*130e0*/  @P1 STG.E.U16 desc[UR36][R6.64+0x1a2], R9 ;  /* 0x0001a20906001986 */ /* 0x0001e2000c101524 */
[----:B------:R-:W-:Y:S02]  /*130f0*/  F2FP.F16.F32.PACK_AB R8, RZ, R8 ;  /* 0x00000008ff08723e */ /* 0x000fe400000000ff */
[----:B------:R-:W-:Y:S02]  /*13100*/  ISETP.GT.AND P1, PT, R0, 0xd9, P2 ;  /* 0x000000d90000780c */ /* 0x000fe40001724270 */
        /* <DEDUP_REMOVED lines=16> */
[----:B------:R1:W-:Y:S01]  /*13210*/  @P1 STG.E.U16 desc[UR36][R6.64+0x1b2], R10 ;  /* 0x0001b20a06001986 */ /* 0x0003e2000c101524 */
[C---:B------:R-:W-:Y:S02]  /*13220*/  ISETP.GT.AND P1, PT, R0.reuse, 0xe0, P2 ;  /* 0x000000e00000780c */ /* 0x040fe40001724270 */
[----:B------:R-:W-:Y:S02]  /*13230*/  ISETP.GT.AND P0, PT, R0, 0xe1, P2 ;  /* 0x000000e10000780c */ /* 0x000fe40001704270 */
[----:B0-----:R-:W-:Y:S02]  /*13240*/  PRMT R12, R8, 0x7610, R12 ;  /* 0x00007610080c7816 */ /* 0x001fe4000000000c */
[----:B------:R-:W-:Y:S01]  /*13250*/  F2FP.F16.F32.PACK_AB R8, RZ, R3 ;  /* 0x00000003ff08723e */ /* 0x000fe200000000ff */
[----:B------:R-:W-:Y:S01]  /*13260*/  FMUL R3, R157, R2 ;  /* 0x000000029d037220 */ /* 0x000fe20000400000 */
[----:B------:R0:W-:Y:S01]  /*13270*/  @P4 STG.E.U16 desc[UR36][R4.64+0x1c0], R11 ;  /* 0x0001c00b04004986 */ /* 0x0001e2000c101524 */
[----:B-1----:R-:W-:-:S02]  /*13280*/  PRMT R10, R9, 0x7610, R10 ;  /* 0x00007610090a7816 */ /* 0x002fc4000000000a */
[----:B------:R-:W-:Y:S01]  /*13290*/  PRMT R13, R8, 0x7610, R13 ;  /* 0x00007610080d7816 */ /* 0x000fe2000000000d */
[----:B------:R-:W-:Y:S01]  /*132a0*/  @P5 STG.E.U16 desc[UR36][R4.64+0x1c2], R12 ;  /* 0x0001c20c04005986 */ /* 0x000fe2000c101524 */
[-C--:B------:R-:W-:Y:S01]  /*132b0*/  FMUL R8, R156, R2.reuse ;  /* 0x000000029c087220 */ /* 0x080fe20000400000 */
[C---:B------:R-:W-:Y:S02]  /*132c0*/  ISETP.GT.AND P4, PT, R0.reuse, 0xe8, P3 ;  /* 0x000000e80000780c */ /* 0x040fe40001f84270 */
[----:B------:R-:W-:Y:S01]  /*132d0*/  F2FP.F16.F32.PACK_AB R9, RZ, R3 ;  /* 0x00000003ff09723e */ /* 0x000fe200000000ff */
[----:B------:R-:W-:Y:S01]  /*132e0*/  FMUL R3, R155, R2 ;  /* 0x000000029b037220 */ /* 0x000fe20000400000 */
[C---:B------:R-:W-:Y:S02]  /*132f0*/  ISETP.GT.AND P5, PT, R0.reuse, 0xe9, P3 ;  /* 0x000000e90000780c */ /* 0x040fe40001fa4270 */
[----:B------:R-:W-:Y:S02]  /*13300*/  ISETP.GT.AND P6, PT, R0, 0xe8, P2 ;  /* 0x000000e80000780c */ /* 0x000fe400017c4270 */
[----:B------:R-:W-:Y:S01]  /*13310*/  F2FP.F16.F32.PACK_AB R8, RZ, R8 ;  /* 0x00000008ff08723e */ /* 0x000fe200000000ff */
[----:B------:R1:W-:Y:S01]  /*13320*/  @P1 STG.E.U16 desc[UR36][R6.64+0x1c0], R10 ;  /* 0x0001c00a06001986 */ /* 0x0003e2000c101524 */
[----:B------:R-:W-:-:S02]  /*13330*/  F2FP.F16.F32.PACK_AB R3, RZ, R3 ;  /* 0x00000003ff03723e */ /* 0x000fc400000000ff */
[C---:B------:R-:W-:Y:S01]  /*13340*/  ISETP.GT.AND P1, PT, R17.reuse, 0x80, PT ;  /* 0x000000801100780c */ /* 0x040fe20003f24270 */
[----:B------:R2:W-:Y:S01]  /*13350*/  @P0 STG.E.U16 desc[UR36][R6.64+0x1c2], R13 ;  /* 0x0001c20d06000986 */ /* 0x0005e2000c101524 */
[----:B------:R-:W-:Y:S02]  /*13360*/  ISETP.GT.AND P0, PT, R17, 0x88, PT ;  /* 0x000000881100780c */ /* 0x000fe40003f04270 */
[----:B0-----:R-:W-:Y:S02]  /*13370*/  PRMT R11, R8, 0x7610, R11 ;  /* 0x00007610080b7816 */ /* 0x001fe4000000000b */
[----:B------:R-:W-:Y:S02]  /*13380*/  PRMT R17, R3, 0x7610, R17 ;  /* 0x0000761003117816 */ /* 0x000fe40000000011 */
[----:B-1----:R-:W-:Y:S01]  /*13390*/  PRMT R10, R9, 0x7610, R10 ;  /* 0x00007610090a7816 */ /* 0x002fe2000000000a */
[----:B------:R-:W-:-:S04]  /*133a0*/  FMUL R3, R154, R2 ;  /* 0x000000029a037220 */ /* 0x000fc80000400000 */
[----:B------:R-:W-:Y:S01]  /*133b0*/  @P4 STG.E.U16 desc[UR36][R4.64+0x1d0], R10 ;  /* 0x0001d00a04004986 */ /* 0x000fe2000c101524 */
[----:B------:R-:W-:-:S03]  /*133c0*/  ISETP.GT.AND P4, PT, R0, 0xe9, P2 ;  /* 0x000000e90000780c */ /* 0x000fc60001784270 */
[----:B------:R0:W-:Y:S01]  /*133d0*/  @P5 STG.E.U16 desc[UR36][R4.64+0x1d2], R11 ;  /* 0x0001d20b04005986 */ /* 0x0001e2000c101524 */
[----:B------:R-:W-:-:S03]  /*133e0*/  ISETP.GT.AND P5, PT, R0, 0xf0, P3 ;  /* 0x000000f00000780c */ /* 0x000fc60001fa4270 */
[----:B------:R-:W-:Y:S01]  /*133f0*/  @P6 STG.E.U16 desc[UR36][R6.64+0x1d0], R17 ;  /* 0x0001d01106006986 */ /* 0x000fe2000c101524 */
[----:B------:R-:W-:Y:S01]  /*13400*/  ISETP.GT.AND P6, PT, R0, 0xf1, P3 ;  /* 0x000000f10000780c */ /* 0x000fe20001fc4270 */
[-C--:B------:R-:W-:Y:S01]  /*13410*/  FMUL R8, R153, R2.reuse ;  /* 0x0000000299087220 */ /* 0x080fe20000400000 */
[----:B------:R-:W-:Y:S01]  /*13420*/  FMUL R9, R152, R2 ;  /* 0x0000000298097220 */ /* 0x000fe20000400000 */
[----:B--2---:R-:W-:-:S03]  /*13430*/  F2FP.F16.F32.PACK_AB R13, RZ, R3 ;  /* 0x00000003ff0d723e */ /* 0x004fc600000000ff */
[----:B------:R-:W-:Y:S02]  /*13440*/  F2FP.F16.F32.PACK_AB R14, RZ, R8 ;  /* 0x00000008ff0e723e */ /* 0x000fe400000000ff */
[----:B------:R-:W-:Y:S01]  /*13450*/  F2FP.F16.F32.PACK_AB R15, RZ, R9 ;  /* 0x00000009ff0f723e */ /* 0x000fe200000000ff */
[----:B------:R-:W-:Y:S01]  /*13460*/  @P4 STG.E.U16 desc[UR36][R6.64+0x1d2], R13 ;  /* 0x0001d20d06004986 */ /* 0x000fe2000c101524 */
[----:B------:R-:W-:-:S03]  /*13470*/  ISETP.GT.AND P4, PT, R0, 0xf1, P2 ;  /* 0x000000f10000780c */ /* 0x000fc60001784270 */
[----:B------:R-:W-:Y:S04]  /*13480*/  @P5 STG.E.U16 desc[UR36][R4.64+0x1e0], R14 ;  /* 0x0001e00e04005986 */ /* 0x000fe8000c101524 */
[----:B------:R-:W-:Y:S01]  /*13490*/  @P6 STG.E.U16 desc[UR36][R4.64+0x1e2], R15 ;  /* 0x0001e20f04006986 */ /* 0x000fe2000c101524 */
[----:B------:R-:W-:Y:S01]  /*134a0*/  ISETP.GT.AND P6, PT, R0, 0xf0, P2 ;  /* 0x000000f00000780c */ /* 0x000fe200017c4270 */
[-C--:B0-----:R-:W-:Y:S01]  /*134b0*/  FMUL R11, R23, R2.reuse ;  /* 0x00000002170b7220 */ /* 0x081fe20000400000 */
[----:B------:R-:W-:-:S04]  /*134c0*/  FMUL R12, R22, R2 ;  /* 0x00000002160c7220 */ /* 0x000fc80000400000 */
[----:B------:R-:W-:Y:S02]  /*134d0*/  F2FP.F16.F32.PACK_AB R11, RZ, R11 ;  /* 0x0000000bff0b723e */ /* 0x000fe400000000ff */
[----:B------:R-:W-:Y:S02]  /*134e0*/  F2FP.F16.F32.PACK_AB R12, RZ, R12 ;  /* 0x0000000cff0c723e */ /* 0x000fe400000000ff */
[C---:B------:R-:W-:Y:S02]  /*134f0*/  ISETP.GT.AND P5, PT, R0.reuse, 0xf8, P3 ;  /* 0x000000f80000780c */ /* 0x040fe40001fa4270 */
[----:B------:R-:W-:Y:S01]  /*13500*/  ISETP.GT.AND P3, PT, R0, 0xf9, P3 ;  /* 0x000000f90000780c */ /* 0x000fe20001f64270 */
[----:B------:R-:W-:Y:S01]  /*13510*/  @P6 STG.E.U16 desc[UR36][R6.64+0x1e0], R11 ;  /* 0x0001e00b06006986 */ /* 0x000fe2000c101524 */
[----:B------:R-:W-:-:S03]  /*13520*/  FMUL R10, R21, R2 ;  /* 0x00000002150a7220 */ /* 0x000fc60000400000 */
[----:B------:R0:W-:Y:S01]  /*13530*/  @P4 STG.E.U16 desc[UR36][R6.64+0x1e2], R12 ;  /* 0x0001e20c06004986 */ /* 0x0001e2000c101524 */
[----:B------:R-:W-:Y:S01]  /*13540*/  ISETP.GT.AND P4, PT, R0, 0xf8, P2 ;  /* 0x000000f80000780c */ /* 0x000fe20001784270 */
[-C--:B------:R-:W-:Y:S01]  /*13550*/  FMUL R9, R20, R2.reuse ;  /* 0x0000000214097220 */ /* 0x080fe20000400000 */
[-C--:B------:R-:W-:Y:S01]  /*13560*/  FMUL R8, R18, R2.reuse ;  /* 0x0000000212087220 */ /* 0x080fe20000400000 */
[----:B------:R-:W-:Y:S01]  /*13570*/  FMUL R3, R19, R2 ;  /* 0x0000000213037220 */ /* 0x000fe20000400000 */
[----:B------:R-:W-:Y:S02]  /*13580*/  F2FP.F16.F32.PACK_AB R10, RZ, R10 ;  /* 0x0000000aff0a723e */ /* 0x000fe400000000ff */
[----:B------:R-:W-:Y:S02]  /*13590*/  ISETP.GT.AND P2, PT, R0, 0xf9, P2 ;  /* 0x000000f90000780c */ /* 0x000fe40001744270 */
[----:B------:R-:W-:Y:S02]  /*135a0*/  F2FP.F16.F32.PACK_AB R9, RZ, R9 ;  /* 0x00000009ff09723e */ /* 0x000fe400000000ff */
[----:B------:R-:W-:-:S02]  /*135b0*/  F2FP.F16.F32.PACK_AB R8, RZ, R8 ;  /* 0x00000008ff08723e */ /* 0x000fc400000000ff */
[----:B------:R-:W-:Y:S01]  /*135c0*/  F2FP.F16.F32.PACK_AB R3, RZ, R3 ;  /* 0x00000003ff03723e */ /* 0x000fe200000000ff */
[----:B------:R-:W-:Y:S01]  /*135d0*/  @P5 STG.E.U16 desc[UR36][R4.64+0x1f0], R10 ;  /* 0x0001f00a04005986 */ /* 0x000fe2000c101524 */
[----:B0-----:R-:W-:Y:S01]  /*135e0*/  PRMT R12, R8, 0x7610, R12 ;  /* 0x00007610080c7816 */ /* 0x001fe2000000000c */
[----:B------:R-:W-:Y:S01]  /*135f0*/  @P4 IMAD.MOV.U32 R8, RZ, RZ, R6 ;  /* 0x000000ffff084224 */ /* 0x000fe200078e0006 */
[----:B------:R-:W-:Y:S01]  /*13600*/  PRMT R11, R3, 0x7610, R11 ;  /* 0x00007610030b7816 */ /* 0x000fe2000000000b */
[----:B------:R0:W-:Y:S01]  /*13610*/  @P3 STG.E.U16 desc[UR36][R4.64+0x1f2], R9 ;  /* 0x0001f20904003986 */ /* 0x0001e2000c101524 */
[----:B------:R-:W-:Y:S02]  /*13620*/  USHF.L.U32 UR12, UR8, 0x8, URZ ;  /* 0x00000008080c7899 */ /* 0x000fe4000800063f */
[----:B------:R-:W-:Y:S01]  /*13630*/  USHF.L.U64.HI UR11, UR8, 0x8, UR9 ;  /* 0x00000008080b7899 */ /* 0x000fe20008010209 */
[----:B0-----:R-:W-:-:S03]  /*13640*/  @P4 IMAD.MOV.U32 R9, RZ, RZ, R7 ;  /* 0x000000ffff094224 */ /* 0x001fc600078e0007 */
[----:B------:R-:W-:Y:S02]  /*13650*/  MOV R3, UR12 ;  /* 0x0000000c00037c02 */ /* 0x000fe40008000f00 */
[----:B------:R0:W-:Y:S01]  /*13660*/  @P4 STG.E.U16 desc[UR36][R8.64+0x1f0], R11 ;  /* 0x0001f00b08004986 */ /* 0x0001e2000c101524 */
[C---:B------:R-:W-:Y:S02]  /*13670*/  ISETP.GT.AND P3, PT, R0.reuse, RZ, P1 ;  /* 0x000000ff0000720c */ /* 0x040fe40000f64270 */
[----:B------:R-:W-:Y:S01]  /*13680*/  ISETP.GT.AND P4, PT, R0, 0x1, P1 ;  /* 0x000000010000780c */ /* 0x000fe20000f84270 */
[-C--:B------:R-:W-:Y:S01]  /*13690*/  FMUL R24, R24, R2.reuse ;  /* 0x0000000218187220 */ /* 0x080fe20000400000 */
[----:B------:R-:W-:Y:S01]  /*136a0*/  FMUL R25, R25, R2 ;  /* 0x0000000219197220 */ /* 0x000fe20000400000 */
[----:B0-----:R-:W-:Y:S02]  /*136b0*/  @P2 IMAD.MOV.U32 R8, RZ, RZ, R6 ;  /* 0x000000ffff082224 */ /* 0x001fe400078e0006 */
[----:B------:R-:W-:-:S02]  /*136c0*/  @P2 IMAD.MOV.U32 R9, RZ, RZ, R7 ;  /* 0x000000ffff092224 */ /* 0x000fc400078e0007 */
[----:B------:R-:W-:-:S03]  /*136d0*/  IMAD.U32 R7, RZ, RZ, UR11 ;  /* 0x0000000bff077e24 */ /* 0x000fc6000f8e00ff */
[----:B------:R0:W-:Y:S01]  /*136e0*/  @P2 STG.E.U16 desc[UR36][R8.64+0x1f2], R12 ;  /* 0x0001f20c08002986 */ /* 0x0001e2000c101524 */
[C---:B------:R-:W-:Y:S02]  /*136f0*/  IADD3 R6, P2, P6, R4.reuse, UR5, R3 ;  /* 0x0000000504067c10 */ /* 0x040fe4000fe5e003 */
[----:B------:R-:W-:Y:S02]  /*13700*/  IADD3 R4, P5, R4, UR12, RZ ;  /* 0x0000000c04047c10 */ /* 0x000fe4000ffbe0ff */
[C---:B------:R-:W-:Y:S02]  /*13710*/  IADD3.X R7, R5.reuse, UR4, R7, P2, P6 ;  /* 0x0000000405077c10 */ /* 0x040fe400097ec407 */
[----:B------:R-:W-:Y:S02]  /*13720*/  F2FP.F16.F32.PACK_AB R24, RZ, R24 ;  /* 0x00000018ff18723e */ /* 0x000fe400000000ff */
[----:B------:R-:W-:Y:S02]  /*13730*/  IADD3.X R5, R5, UR11, RZ, P5, !PT ;  /* 0x0000000b05057c10 */ /* 0x000fe4000affe4ff */
[----:B------:R-:W-:-:S02]  /*13740*/  F2FP.F16.F32.PACK_AB R25, RZ, R25 ;  /* 0x00000019ff19723e */ /* 0x000fc400000000ff */
[C---:B------:R-:W-:Y:S01]  /*13750*/  ISETP.GT.AND P2, PT, R0.reuse, RZ, P0 ;  /* 0x000000ff0000720c */ /* 0x040fe20000744270 */
[----:B------:R-:W-:Y:S01]  /*13760*/  @P3 STG.E.U16 desc[UR36][R4.64], R24 ;  /* 0x0000001804003986 */ /* 0x000fe2000c101524 */
[----:B------:R-:W-:Y:S01]  /*13770*/  ISETP.GT.AND P3, PT, R0, 0x1, P0 ;  /* 0x000000010000780c */ /* 0x000fe20000764270 */
[-C--:B------:R-:W-:Y:S02]  /*13780*/  FMUL R26, R26, R2.reuse ;  /* 0x000000021a1a7220 */ /* 0x080fe40000400000 */
[----:B------:R-:W-:Y:S01]  /*13790*/  @P4 STG.E.U16 desc[UR36][R4.64+0x2], R25 ;  /* 0x0000021904004986 */ /* 0x000fe2000c101524 */
[----:B------:R-:W-:Y:S01]  /*137a0*/  ISETP.GT.AND P4, PT, R0, 0x8, P1 ;  /* 0x000000080000780c */ /* 0x000fe20000f84270 */
[-C--:B------:R-:W-:Y:S01]  /*137b0*/  FMUL R27, R27, R2.reuse ;  /* 0x000000021b1b7220 */ /* 0x080fe20000400000 */
[----:B0-----:R-:W-:Y:S01]  /*137c0*/  IADD3 R8, P5, R4, UR5, RZ ;  /* 0x0000000504087c10 */ /* 0x001fe2000ffbe0ff */
[----:B------:R-:W-:Y:S01]  /*137d0*/  FMUL R28, R28, R2 ;  /* 0x000000021c1c7220 */ /* 0x000fe20000400000 */
[----:B------:R-:W-:-:S02]  /*137e0*/  F2FP.F16.F32.PACK_AB R26, RZ, R26 ;  /* 0x0000001aff1a723e */ /* 0x000fc400000000ff */
[----:B------:R-:W-:Y:S02]  /*137f0*/  IADD3.X R9, R5, UR4, RZ, P5, !PT ;  /* 0x0000000405097c10 */ /* 0x000fe4000affe4ff */
[----:B------:R-:W-:Y:S02]  /*13800*/  F2FP.F16.F32.PACK_AB R27, RZ, R27 ;  /* 0x0000001bff1b723e */ /* 0x000fe400000000ff */
[----:B------:R-:W-:Y:S01]  /*13810*/  F2FP.F16.F32.PACK_AB R28, RZ, R28 ;  /* 0x0000001cff1c723e */ /* 0x000fe200000000ff */
[----:B------:R-:W-:Y:S01]  /*13820*/  @P2 STG.E.U16 desc[UR36][R8.64], R26 ;  /* 0x0000001a08002986 */ /* 0x000fe2000c101524 */
[C---:B------:R-:W-:Y:S02]  /*13830*/  ISETP.GT.AND P5, PT, R0.reuse, 0x9, P1 ;  /* 0x000000090000780c */ /* 0x040fe40000fa4270 */
[C---:B------:R-:W-:Y:S01]  /*13840*/  ISETP.GT.AND P2, PT, R0.reuse, 0x8, P0 ;  /* 0x000000080000780c */ /* 0x040fe20000744270 */
[----:B------:R-:W-:Y:S01]  /*13850*/  @P3 STG.E.U16 desc[UR36][R8.64+0x2], R27 ;  /* 0x0000021b08003986 */ /* 0x000fe2000c101524 */
[-C--:B------:R-:W-:Y:S01]  /*13860*/  FMUL R29, R29, R2.reuse ;  /* 0x000000021d1d7220 */ /* 0x080fe20000400000 */
[----:B------:R-:W-:Y:S01]  /*13870*/  ISETP.GT.AND P3, PT, R0, 0x9, P0 ;  /* 0x000000090000780c */ /* 0x000fe20000764270 */
[-C--:B------:R-:W-:Y:S01]  /*13880*/  FMUL R30, R30, R2.reuse ;  /* 0x000000021e1e7220 */ /* 0x080fe20000400000 */
[----:B------:R-:W-:Y:S01]  /*13890*/  @P4 STG.E.U16 desc[UR36][R4.64+0x10], R28 ;  /* 0x0000101c04004986 */ /* 0x000fe2000c101524 */
[----:B------:R-:W-:Y:S01]  /*138a0*/  ISETP.GT.AND P4, PT, R0, 0x10, P1 ;  /* 0x000000100000780c */ /* 0x000fe20000f84270 */
[-C--:B------:R-:W-:Y:S01]  /*138b0*/  FMUL R31, R31, R2.reuse ;  /* 0x000000021f1f7220 */ /* 0x080fe20000400000 */
[----:B------:R-:W-:Y:S01]  /*138c0*/  IADD3 R10, P6, R4, UR5, RZ ;  /* 0x00000005040a7c10 */ /* 0x000fe2000ffde0ff */
[----:B------:R-:W-:Y:S01]  /*138d0*/  FMUL R32, R32, R2 ;  /* 0x0000000220207220 */ /* 0x000fe20000400000 */
[----:B------:R-:W-:-:S02]  /*138e0*/  F2FP.F16.F32.PACK_AB R29, RZ, R29 ;  /* 0x0000001dff1d723e */ /* 0x000fc400000000ff */
[----:B------:R-:W-:Y:S02]  /*138f0*/  F2FP.F16.F32.PACK_AB R30, RZ, R30 ;  /* 0x0000001eff1e723e */ /* 0x000fe400000000ff */
[----:B------:R-:W-:Y:S02]  /*13900*/  IADD3.X R11, R5, UR4, RZ, P6, !PT ;  /* 0x00000004050b7c10 */ /* 0x000fe4000b7fe4ff */
[----:B------:R-:W-:Y:S01]  /*13910*/  F2FP.F16.F32.PACK_AB R31, RZ, R31 ;  /* 0x0000001fff1f723e */ /* 0x000fe200000000ff */
[----:B------:R-:W-:Y:S01]  /*13920*/  @P5 STG.E.U16 desc[UR36][R4.64+0x12], R29 ;  /* 0x0000121d04005986 */ /* 0x000fe2000c101524 */
[----:B------:R-:W-:Y:S02]  /*13930*/  F2FP.F16.F32.PACK_AB R32, RZ, R32 ;  /* 0x00000020ff20723e */ /* 0x000fe400000000ff */
[C---:B------:R-:W-:Y:S01]  /*13940*/  ISETP.GT.AND P5, PT, R0.reuse, 0x11, P1 ;  /* 0x000000110000780c */ /* 0x040fe20000fa4270 */
[----:B------:R-:W-:Y:S01]  /*13950*/  @P2 STG.E.U16 desc[UR36][R10.64+0x10], R30 ;  /* 0x0000101e0a002986 */ /* 0x000fe2000c101524 */
[----:B------:R-:W-:Y:S01]  /*13960*/  ISETP.GT.AND P2, PT, R0, 0x10, P0 ;  /* 0x000000100000780c */ /* 0x000fe20000744270 */
[----:B------:R-:W-:-:S02]  /*13970*/  FMUL R33, R33, R2 ;  /* 0x0000000221217220 */ /* 0x000fc40000400000 */
[----:B------:R-:W-:Y:S01]  /*13980*/  @P3 STG.E.U16 desc[UR36][R6.64+0x12], R31 ;  /* 0x0000121f06003986 */ /* 0x000fe2000c101524 */
[----:B------:R-:W-:Y:S01]  /*13990*/  ISETP.GT.AND P3, PT, R0, 0x11, P0 ;  /* 0x000000110000780c */ /* 0x000fe20000764270 */
[-C--:B------:R-:W-:Y:S02]  /*139a0*/  FMUL R34, R34, R2.reuse ;  /* 0x0000000222227220 */ /* 0x080fe40000400000 */
[----:B------:R-:W-:Y:S01]  /*139b0*/  @P4 STG.E.U16 desc[UR36][R4.64+0x20], R32 ;  /* 0x0000202004004986 */ /* 0x000fe2000c101524 */
[----:B------:R-:W-:Y:S01]  /*139c0*/  ISETP.GT.AND P4, PT, R0, 0x18, P1 ;  /* 0x000000180000780c */ /* 0x000fe20000f84270 */
[-C--:B------:R-:W-:Y:S01]  /*139d0*/  FMUL R35, R35, R2.reuse ;  /* 0x0000000223237220 */ /* 0x080fe20000400000 */
[----:B------:R-:W-:Y:S01]  /*139e0*/  FMUL R36, R36, R2 ;  /* 0x0000000224247220 */ /* 0x000fe20000400000 */
[----:B------:R-:W-:Y:S02]  /*139f0*/  F2FP.F16.F32.PACK_AB R33, RZ, R33 ;  /* 0x00000021ff21723e */ /* 0x000fe400000000ff */
[----:B------:R-:W-:-:S02]  /*13a00*/  F2FP.F16.F32.PACK_AB R34, RZ, R34 ;  /* 0x00000022ff22723e */ /* 0x000fc400000000ff */
[----:B------:R-:W-:Y:S01]  /*13a10*/  F2FP.F16.F32.PACK_AB R35, RZ, R35 ;  /* 0x00000023ff23723e */ /* 0x000fe200000000ff */
[----:B------:R-:W-:Y:S01]  /*13a20*/  @P5 STG.E.U16 desc[UR36][R4.64+0x22], R33 ;  /* 0x0000222104005986 */ /* 0x000fe2000c101524 */
[----:B------:R-:W-:Y:S02]  /*13a30*/  F2FP.F16.F32.PACK_AB R36, RZ, R36 ;  /* 0x00000024ff24723e */ /* 0x000fe400000000ff */
[C---:B------:R-:W-:Y:S01]  /*13a40*/  ISETP.GT.AND P5, PT, R0.reuse, 0x19, P1 ;  /* 0x000000190000780c */ /* 0x040fe20000fa4270 */
[----:B------:R-:W-:Y:S01]  /*13a50*/  @P2 STG.E.U16 desc[UR36][R6.64+0x20], R34 ;  /* 0x0000202206002986 */ /* 0x000fe2000c101524 */
[C---:B------:R-:W-:Y:S01]  /*13a60*/  ISETP.GT.AND P2, PT, R0.reuse, 0x18, P0 ;  /* 0x000000180000780c */ /* 0x040fe20000744270 */
[-C--:B------:R-:W-:Y:S02]  /*13a70*/  FMUL R37, R37, R2.reuse ;  /* 0x0000000225257220 */ /* 0x080fe40000400000 */
[----:B------:R-:W-:Y:S01]  /*13a80*/  @P3 STG.E.U16 desc[UR36][R6.64+0x22], R35 ;  /* 0x0000222306003986 */ /* 0x000fe2000c101524 */
[----:B------:R-:W-:Y:S01]  /*13a90*/  ISETP.GT.AND P3, PT, R0, 0x19, P0 ;  /* 0x000000190000780c */ /* 0x000fe20000764270 */
[----:B------:R-:W-:-:S02]  /*13aa0*/  FMUL R38, R38, R2 ;  /* 0x0000000226267220 */ /* 0x000fc40000400000 */
[----:B------:R-:W-:Y:S01]  /*13ab0*/  @P4 STG.E.U16 desc[UR36][R4.64+0x30], R36 ;  /* 0x0000302404004986 */ /* 0x000fe2000c101524 */
[----:B------:R-:W-:Y:S01]  /*13ac0*/  ISETP.GT.AND P4, PT, R0, 0x20, P1 ;  /* 0x000000200000780c */ /* 0x000fe20000f84270 */
[-C--:B------:R-:W-:Y:S01]  /*13ad0*/  FMUL R39, R39, R2.reuse ;  /* 0x0000000227277220 */ /* 0x080fe20000400000 */
[----:B------:R-:W-:Y:S01]  /*13ae0*/  FMUL R40, R40, R2 ;  /* 0x0000000228287220 */ /* 0x000fe20000400000 */
[----:B------:R-:W-:Y:S02]  /*13af0*/  F2FP.F16.F32.PACK_AB R37, RZ, R37 ;  /* 0x00000025ff25723e */ /* 0x000fe400000000ff */
[----:B------:R-:W-:Y:S02]  /*13b00*/  F2FP.F16.F32.PACK_AB R38, RZ, R38 ;  /* 0x00000026ff26723e */ /* 0x000fe400000000ff */
[----:B------:R-:W-:Y:S01]  /*13b10*/  F2FP.F16.F32.PACK_AB R39, RZ, R39 ;  /* 0x00000027ff27723e */ /* 0x000fe200000000ff */
[----:B------:R-:W-:Y:S01]  /*13b20*/  @P5 STG.E.U16 desc[UR36][R4.64+0x32], R37 ;  /* 0x0000322504005986 */ /* 0x000fe2000c101524 */
[----:B------:R-:W-:-:S02]  /*13b30*/  F2FP.F16.F32.PACK_AB R40, RZ, R40 ;  /* 0x00000028ff28723e */ /* 0x000fc400000000ff */
[C---:B------:R-:W-:Y:S01]  /*13b40*/  ISETP.GT.AND P5, PT, R0.reuse, 0x21, P1 ;  /* 0x000000210000780c */ /* 0x040fe20000fa4270 */
[----:B------:R-:W-:Y:S01]  /*13b50*/  @P2 STG.E.U16 desc[UR36][R6.64+0x30], R38 ;  /* 0x0000302606002986 */ /* 0x000fe2000c101524 */
[C---:B------:R-:W-:Y:S01]  /*13b60*/  ISETP.GT.AND P2, PT, R0.reuse, 0x20, P0 ;  /* 0x000000200000780c */ /* 0x040fe20000744270 */
[-C--:B------:R-:W-:Y:S02]  /*13b70*/  FMUL R41, R41, R2.reuse ;  /* 0x0000000229297220 */ /* 0x080fe40000400000 */
[----:B------:R-:W-:Y:S01]  /*13b80*/  @P3 STG.E.U16 desc[UR36][R6.64+0x32], R39 ;  /* 0x0000322706003986 */ /* 0x000fe2000c101524 */
[----:B------:R-:W-:Y:S01]  /*13b90*/  ISETP.GT.AND P3, PT, R0, 0x21, P0 ;  /* 0x000000210000780c */ /* 0x000fe20000764270 */
[-C--:B------:R-:W-:Y:S02]  /*13ba0*/  FMUL R42, R42, R2.reuse ;  /* 0x000000022a2a7220 */ /* 0x080fe40000400000 */
[----:B------:R-:W-:Y:S01]  /*13bb0*/  @P4 STG.E.U16 desc[UR36][R4.64+0x40], R40 ;  /* 0x0000402804004986 */ /* 0x000fe2000c101524 */
[----:B------:R-:W-:Y:S01]  /*13bc0*/  ISETP.GT.AND P4, PT, R0, 0x28, P1 ;  /* 0x000000280000780c */ /* 0x000fe20000f84270 */
[-C--:B------:R-:W-:Y:S01]  /*13bd0*/  FMUL R43, R43, R2.reuse ;  /* 0x000000022b2b7220 */ /* 0x080fe20000400000 */
[----:B------:R-:W-:Y:S01]  /*13be0*/  FMUL R44, R44, R2 ;  /* 0x000000022c2c7220 */ /* 0x000fe20000400000 */
[----:B------:R-:W-:-:S02]  /*13bf0*/  F2FP.F16.F32.PACK_AB R41, RZ, R41 ;  /* 0x00000029ff29723e */ /* 0x000fc400000000ff */
[----:B------:R-:W-:Y:S02]  /*13c00*/  F2FP.F16.F32.PACK_AB R42, RZ, R42 ;  /* 0x0000002aff2a723e */ /* 0x000fe400000000ff */
        /* <DEDUP_REMOVED lines=357> */
[----:B------:R-:W-:Y:S01]  /*15260*/  ISETP.GT.AND P2, PT, R0, 0xd8, P0 ;  /* 0x000000d80000780c */ /* 0x000fe20000744270 */
[-C--:B------:R-:W-:Y:S02]  /*15270*/  FMUL R133, R133, R2.reuse ;  /* 0x0000000285857220 */ /* 0x080fe40000400000 */
[----:B------:R-:W-:Y:S01]  /*15280*/  @P3 STG.E.U16 desc[UR36][R6.64+0x1a2], R131 ;  /* 0x0001a28306003986 */ /* 0x000fe2000c101524 */
[----:B------:R-:W-:-:S03]  /*15290*/  FMUL R134, R134, R2 ;  /* 0x0000000286867220 */ /* 0x000fc60000400000 */
[----:B------:R-:W-:Y:S01]  /*152a0*/  @P4 STG.E.U16 desc[UR36][R4.64+0x1b0], R132 ;  /* 0x0001b08404004986 */ /* 0x000fe2000c101524 */
[C---:B------:R-:W-:Y:S01]  /*152b0*/  ISETP.GT.AND P4, PT, R0.reuse, 0xd9, P0 ;  /* 0x000000d90000780c */ /* 0x040fe20000784270 */
[----:B------:R-:W-:Y:S01]  /*152c0*/  FMUL R135, R135, R2 ;  /* 0x0000000287877220 */ /* 0x000fe20000400000 */
[----:B------:R-:W-:Y:S02]  /*152d0*/  F2FP.F16.F32.PACK_AB R133, RZ, R133 ;  /* 0x00000085ff85723e */ /* 0x000fe400000000ff */
[----:B------:R-:W-:Y:S02]  /*152e0*/  F2FP.F16.F32.PACK_AB R134, RZ, R134 ;  /* 0x00000086ff86723e */ /* 0x000fe400000000ff */
[----:B------:R-:W-:Y:S01]  /*152f0*/  F2FP.F16.F32.PACK_AB R135, RZ, R135 ;  /* 0x00000087ff87723e */ /* 0x000fe200000000ff */
[----:B------:R-:W-:Y:S01]  /*15300*/  @P5 STG.E.U16 desc[UR36][R4.64+0x1b2], R133 ;  /* 0x0001b28504005986 */ /* 0x000fe2000c101524 */
[----:B------:R-:W-:-:S03]  /*15310*/  ISETP.GT.AND P5, PT, R0, 0xe0, P1 ;  /* 0x000000e00000780c */ /* 0x000fc60000fa4270 */
[----:B------:R-:W-:Y:S01]  /*15320*/  @P2 STG.E.U16 desc[UR36][R6.64+0x1b0], R134 ;  /* 0x0001b08606002986 */ /* 0x000fe2000c101524 */
[----:B------:R-:W-:Y:S01]  /*15330*/  ISETP.GT.AND P2, PT, R0, 0xe1, P1 ;  /* 0x000000e10000780c */ /* 0x000fe20000f44270 */
[-C--:B------:R-:W-:Y:S01]  /*15340*/  FMUL R136, R136, R2.reuse ;  /* 0x0000000288887220 */ /* 0x080fe20000400000 */
[C---:B------:R-:W-:Y:S01]  /*15350*/  ISETP.GT.AND P3, PT, R0.reuse, 0xe0, P0 ;  /* 0x000000e00000780c */ /* 0x040fe20000764270 */
[----:B------:R-:W-:Y:S01]  /*15360*/  @P4 STG.E.U16 desc[UR36][R6.64+0x1b2], R135 ;  /* 0x0001b28706004986 */ /* 0x000fe2000c101524 */
[-C--:B------:R-:W-:Y:S01]  /*15370*/  FMUL R137, R137, R2.reuse ;  /* 0x0000000289897220 */ /* 0x080fe20000400000 */
[----:B------:R-:W-:Y:S01]  /*15380*/  ISETP.GT.AND P4, PT, R0, 0xe1, P0 ;  /* 0x000000e10000780c */ /* 0x000fe20000784270 */
[-C--:B------:R-:W-:Y:S01]  /*15390*/  FMUL R138, R138, R2.reuse ;  /* 0x000000028a8a7220 */ /* 0x080fe20000400000 */
[----:B------:R-:W-:Y:S01]  /*153a0*/  FMUL R139, R139, R2 ;  /* 0x000000028b8b7220 */ /* 0x000fe20000400000 */
[----:B------:R-:W-:Y:S02]  /*153b0*/  F2FP.F16.F32.PACK_AB R136, RZ, R136 ;  /* 0x00000088ff88723e */ /* 0x000fe400000000ff */
[----:B------:R-:W-:-:S02]  /*153c0*/  F2FP.F16.F32.PACK_AB R137, RZ, R137 ;  /* 0x00000089ff89723e */ /* 0x000fc400000000ff */
[----:B------:R-:W-:Y:S02]  /*153d0*/  F2FP.F16.F32.PACK_AB R138, RZ, R138 ;  /* 0x0000008aff8a723e */ /* 0x000fe400000000ff */
[----:B------:R-:W-:Y:S01]  /*153e0*/  F2FP.F16.F32.PACK_AB R139, RZ, R139 ;  /* 0x0000008bff8b723e */ /* 0x000fe200000000ff */
[----:B------:R-:W-:Y:S01]  /*153f0*/  @P5 STG.E.U16 desc[UR36][R4.64+0x1c0], R136 ;  /* 0x0001c08804005986 */ /* 0x000fe2000c101524 */
[----:B------:R-:W-:-:S03]  /*15400*/  ISETP.GT.AND P5, PT, R0, 0xe9, P1 ;  /* 0x000000e90000780c */ /* 0x000fc60000fa4270 */
[----:B------:R-:W-:Y:S01]  /*15410*/  @P2 STG.E.U16 desc[UR36][R4.64+0x1c2], R137 ;  /* 0x0001c28904002986 */ /* 0x000fe2000c101524 */
[C---:B------:R-:W-:Y:S02]  /*15420*/  ISETP.GT.AND P2, PT, R0.reuse, 0xe8, P1 ;  /* 0x000000e80000780c */ /* 0x040fe40000f44270 */
[C---:B------:R-:W-:Y:S01]  /*15430*/  ISETP.GT.AND P6, PT, R0.reuse, 0xe8, P0 ;  /* 0x000000e80000780c */ /* 0x040fe200007c4270 */
[----:B------:R-:W-:Y:S01]  /*15440*/  @P3 STG.E.U16 desc[UR36][R6.64+0x1c0], R138 ;  /* 0x0001c08a06003986 */ /* 0x000fe2000c101524 */
[----:B------:R-:W-:Y:S01]  /*15450*/  ISETP.GT.AND P3, PT, R0, 0xe9, P0 ;  /* 0x000000e90000780c */ /* 0x000fe20000764270 */
[-C--:B------:R-:W-:Y:S01]  /*15460*/  FMUL R140, R140, R2.reuse ;  /* 0x000000028c8c7220 */ /* 0x080fe20000400000 */
[-C--:B------:R-:W-:Y:S01]  /*15470*/  FMUL R141, R141, R2.reuse ;  /* 0x000000028d8d7220 */ /* 0x080fe20000400000 */
[----:B------:R-:W-:Y:S01]  /*15480*/  @P4 STG.E.U16 desc[UR36][R6.64+0x1c2], R139 ;  /* 0x0001c28b06004986 */ /* 0x000fe2000c101524 */
[----:B------:R-:W-:Y:S01]  /*15490*/  ISETP.GT.AND P4, PT, R0, 0xf0, P1 ;  /* 0x000000f00000780c */ /* 0x000fe20000f84270 */
[-C--:B------:R-:W-:Y:S01]  /*154a0*/  FMUL R142, R142, R2.reuse ;  /* 0x000000028e8e7220 */ /* 0x080fe20000400000 */
[-C--:B------:R-:W-:Y:S01]  /*154b0*/  FMUL R143, R143, R2.reuse ;  /* 0x000000028f8f7220 */ /* 0x080fe20000400000 */
[----:B------:R-:W-:Y:S01]  /*154c0*/  FMUL R144, R144, R2 ;  /* 0x0000000290907220 */ /* 0x000fe20000400000 */
[----:B------:R-:W-:-:S02]  /*154d0*/  F2FP.F16.F32.PACK_AB R140, RZ, R140 ;  /* 0x0000008cff8c723e */ /* 0x000fc400000000ff */
[----:B------:R-:W-:Y:S02]  /*154e0*/  F2FP.F16.F32.PACK_AB R141, RZ, R141 ;  /* 0x0000008dff8d723e */ /* 0x000fe400000000ff */
[----:B------:R-:W-:Y:S02]  /*154f0*/  F2FP.F16.F32.PACK_AB R142, RZ, R142 ;  /* 0x0000008eff8e723e */ /* 0x000fe400000000ff */
[----:B------:R-:W-:Y:S02]  /*15500*/  F2FP.F16.F32.PACK_AB R143, RZ, R143 ;  /* 0x0000008fff8f723e */ /* 0x000fe400000000ff */
[----:B------:R-:W-:Y:S01]  /*15510*/  F2FP.F16.F32.PACK_AB R144, RZ, R144 ;  /* 0x00000090ff90723e */ /* 0x000fe200000000ff */
[----:B------:R-:W-:Y:S01]  /*15520*/  @P2 STG.E.U16 desc[UR36][R4.64+0x1d0], R140 ;  /* 0x0001d08c04002986 */ /* 0x000fe2000c101524 */
[----:B------:R-:W-:-:S03]  /*15530*/  ISETP.GT.AND P2, PT, R0, 0xf1, P1 ;  /* 0x000000f10000780c */ /* 0x000fc60000f44270 */
[----:B------:R-:W-:Y:S01]  /*15540*/  @P5 STG.E.U16 desc[UR36][R4.64+0x1d2], R141 ;  /* 0x0001d28d04005986 */ /* 0x000fe2000c101524 */
[----:B------:R-:W-:-:S03]  /*15550*/  ISETP.GT.AND P5, PT, R0, 0xf0, P0 ;  /* 0x000000f00000780c */ /* 0x000fc600007a4270 */
[----:B------:R-:W-:Y:S01]  /*15560*/  @P6 STG.E.U16 desc[UR36][R6.64+0x1d0], R142 ;  /* 0x0001d08e06006986 */ /* 0x000fe2000c101524 */
[----:B------:R-:W-:-:S03]  /*15570*/  FMUL R145, R145, R2 ;  /* 0x0000000291917220 */ /* 0x000fc60000400000 */
[----:B------:R-:W-:Y:S01]  /*15580*/  @P3 STG.E.U16 desc[UR36][R6.64+0x1d2], R143 ;  /* 0x0001d28f06003986 */ /* 0x000fe2000c101524 */
[----:B------:R-:W-:-:S03]  /*15590*/  ISETP.GT.AND P3, PT, R0, 0xf8, P1 ;  /* 0x000000f80000780c */ /* 0x000fc60000f64270 */
[----:B------:R-:W-:Y:S01]  /*155a0*/  @P4 STG.E.U16 desc[UR36][R4.64+0x1e0], R144 ;  /* 0x0001e09004004986 */ /* 0x000fe2000c101524 */
[----:B------:R-:W-:Y:S01]  /*155b0*/  ISETP.GT.AND P4, PT, R0, 0xf1, P0 ;  /* 0x000000f10000780c */ /* 0x000fe20000784270 */
[-C--:B------:R-:W-:Y:S01]  /*155c0*/  FMUL R146, R146, R2.reuse ;  /* 0x0000000292927220 */ /* 0x080fe20000400000 */
[C---:B------:R-:W-:Y:S01]  /*155d0*/  ISETP.GT.AND P1, PT, R0.reuse, 0xf9, P1 ;  /* 0x000000f90000780c */ /* 0x040fe20000f24270 */
[-C--:B------:R-:W-:Y:S01]  /*155e0*/  FMUL R147, R147, R2.reuse ;  /* 0x0000000293937220 */ /* 0x080fe20000400000 */
[----:B------:R-:W-:Y:S01]  /*155f0*/  ISETP.GT.AND P6, PT, R0, 0xf8, P0 ;  /* 0x000000f80000780c */ /* 0x000fe200007c4270 */
[-C--:B------:R-:W-:Y:S01]  /*15600*/  FMUL R148, R148, R2.reuse ;  /* 0x0000000294947220 */ /* 0x080fe20000400000 */
[----:B------:R-:W-:Y:S01]  /*15610*/  FMUL R149, R149, R2 ;  /* 0x0000000295957220 */ /* 0x000fe20000400000 */
[----:B------:R-:W-:Y:S02]  /*15620*/  F2FP.F16.F32.PACK_AB R145, RZ, R145 ;  /* 0x00000091ff91723e */ /* 0x000fe400000000ff */
[----:B------:R-:W-:-:S02]  /*15630*/  F2FP.F16.F32.PACK_AB R146, RZ, R146 ;  /* 0x00000092ff92723e */ /* 0x000fc400000000ff */
[----:B------:R-:W-:Y:S02]  /*15640*/  ISETP.GT.AND P0, PT, R0, 0xf9, P0 ;  /* 0x000000f90000780c */ /* 0x000fe40000704270 */
[----:B------:R-:W-:Y:S01]  /*15650*/  F2FP.F16.F32.PACK_AB R147, RZ, R147 ;  /* 0x00000093ff93723e */ /* 0x000fe200000000ff */
[----:B------:R-:W-:Y:S01]  /*15660*/  FMUL R150, R150, R2 ;  /* 0x0000000296967220 */ /* 0x000fe20000400000 */
[----:B------:R-:W-:Y:S02]  /*15670*/  F2FP.F16.F32.PACK_AB R148, RZ, R148 ;  /* 0x00000094ff94723e */ /* 0x000fe400000000ff */
[----:B------:R-:W-:Y:S01]  /*15680*/  F2FP.F16.F32.PACK_AB R149, RZ, R149 ;  /* 0x00000095ff95723e */ /* 0x000fe200000000ff */
[----:B------:R-:W-:Y:S01]  /*15690*/  FMUL R151, R151, R2 ;  /* 0x0000000297977220 */ /* 0x000fe20000400000 */
[----:B------:R-:W-:Y:S01]  /*156a0*/  @P2 STG.E.U16 desc[UR36][R4.64+0x1e2], R145 ;  /* 0x0001e29104002986 */ /* 0x000fe2000c101524 */
[----:B------:R-:W-:-:S03]  /*156b0*/  F2FP.F16.F32.PACK_AB R150, RZ, R150 ;  /* 0x00000096ff96723e */ /* 0x000fc600000000ff */
[----:B------:R-:W-:Y:S01]  /*156c0*/  @P5 STG.E.U16 desc[UR36][R6.64+0x1e0], R146 ;  /* 0x0001e09206005986 */ /* 0x000fe2000c101524 */
[----:B------:R-:W-:-:S03]  /*156d0*/  F2FP.F16.F32.PACK_AB R151, RZ, R151 ;  /* 0x00000097ff97723e */ /* 0x000fc600000000ff */
[----:B------:R-:W-:Y:S04]  /*156e0*/  @P4 STG.E.U16 desc[UR36][R6.64+0x1e2], R147 ;  /* 0x0001e29306004986 */ /* 0x000fe8000c101524 */
[----:B------:R-:W-:Y:S04]  /*156f0*/  @P3 STG.E.U16 desc[UR36][R4.64+0x1f0], R148 ;  /* 0x0001f09404003986 */ /* 0x000fe8000c101524 */
[----:B------:R0:W-:Y:S02]  /*15700*/  @P1 STG.E.U16 desc[UR36][R4.64+0x1f2], R149 ;  /* 0x0001f29504001986 */ /* 0x0001e4000c101524 */
[----:B0-----:R-:W-:Y:S01]  /*15710*/  @P6 IMAD.MOV.U32 R4, RZ, RZ, R6 ;  /* 0x000000ffff046224 */ /* 0x001fe200078e0006 */
[----:B------:R-:W-:-:S05]  /*15720*/  @P6 MOV R5, R7 ;  /* 0x0000000700056202 */ /* 0x000fca0000000f00 */
[----:B------:R0:W-:Y:S04]  /*15730*/  @P6 STG.E.U16 desc[UR36][R4.64+0x1f0], R150 ;  /* 0x0001f09604006986 */ /* 0x0001e8000c101524 */
[----:B------:R0:W-:Y:S02]  /*15740*/  @P0 STG.E.U16 desc[UR36][R6.64+0x1f2], R151 ;  /* 0x0001f29706000986 */ /* 0x0001e4000c101524 */
.L_x_536:
[----:B------:R-:W-:Y:S05]  /*15750*/  BSYNC B0 ;  /* 0x0000000000007941 */ /* 0x000fea0003800000 */
.L_x_28:
[----:B0-----:R-:W2:Y:S04]  /*15760*/  LDL.LU R5, [R1+0x200] ;  /* 0x0002000001057983 */ /* 0x001ea80000300800 */
[----:B------:R-:W2:Y:S01]  /*15770*/  LDL.LU R4, [R1+0x204] ;  /* 0x0002040001047983 */ /* 0x000ea20000300800 */
[----:B------:R-:W-:Y:S01]  /*15780*/  ULDC UR4, c[0x0][0xc] ;  /* 0x0000030000047ab9 */ /* 0x000fe20000000800 */
[----:B------:R-:W-:Y:S01]  /*15790*/  ULDC UR5, c[0x0][0x10] ;  /* 0x0000040000057ab9 */ /* 0x000fe20000000800 */
[----:B-----5:R-:W2:Y:S01]  /*157a0*/  LDC R3, c[0x0][0x14] ;  /* 0x00000500ff037b82 */ /* 0x020ea20000000800 */
[----:B------:R-:W-:Y:S01]  /*157b0*/  UIMAD.WIDE.U32 UR4, UR4, UR5, URZ ;  /* 0x00000005040472a5 */ /* 0x000fe2000f8e003f */
[----:B----4-:R-:W-:Y:S01]  /*157c0*/  PRMT R0, RZ, 0x7610, R0 ;  /* 0x00007610ff007816 */ /* 0x010fe20000000000 */
[----:B------:R-:W-:Y:S01]  /*157d0*/  UMOV UR42, 0xffffffff ;  /* 0xffffffff002a7882 */ /* 0x000fe20000000000 */
[----:B------:R-:W-:-:S03]  /*157e0*/  UMOV UR43, 0xffffffff ;  /* 0xffffffff002b7882 */ /* 0x000fc60000000000 */
[----:B--2---:R-:W-:-:S04]  /*157f0*/  IMAD.WIDE.U32 R4, R3, UR4, R4 ;  /* 0x0000000403047c25 */ /* 0x004fc8000f8e0004 */
[----:B------:R-:W-:Y:S01]  /*15800*/  IMAD R3, R3, UR5, RZ ;  /* 0x0000000503037c24 */ /* 0x000fe2000f8e02ff */
[----:B------:R-:W-:Y:S01]  /*15810*/  ULDC.64 UR4, c[0x0][0x650] ;  /* 0x0001940000047ab9 */ /* 0x000fe20000000a00 */
[----:B------:R-:W-:Y:S01]  /*15820*/  IMAD.MOV.U32 R7, RZ, RZ, R4 ;  /* 0x000000ffff077224 */ /* 0x000fe200078e0004 */
[----:B------:R-:W-:Y:S01]  /*15830*/  ISETP.GE.U32.AND P0, PT, R4, UR4, PT ;  /* 0x0000000404007c0c */ /* 0x000fe2000bf06070 */
[----:B------:R-:W-:-:S05]  /*15840*/  IMAD.IADD R6, R5, 0x1, R3 ;  /* 0x0000000105067824 */ /* 0x000fca00078e0203 */
[----:B------:R0:W-:Y:S01]  /*15850*/  STL [R1+0x200], R6 ;  /* 0x0002000601007387 */ /* 0x0001e20000100800 */
[----:B------:R-:W-:-:S03]  /*15860*/  ISETP.GE.U32.AND.EX P0, PT, R6, UR5, PT, P0 ;  /* 0x0000000506007c0c */ /* 0x000fc6000bf06100 */
[----:B------:R0:W-:Y:S10]  /*15870*/  STL [R1+0x204], R7 ;  /* 0x0002040701007387 */ /* 0x0001f40000100800 */
[----:B0-----:R-:W-:Y:S05]  /*15880*/  @P0 BRA `(.L_x_537) ;  /* 0x0000000400880947 */ /* 0x001fea0003800000 */
[----:B------:R-:W0:Y:S01]  /*15890*/  S2UR UR6, SR_CTAID.X ;  /* 0x00000000000679c3 */ /* 0x000e220000002500 */
[----:B------:R-:W-:Y:S01]  /*158a0*/  ULDC.64 UR12, c[0x0][0x628] ;  /* 0x00018a00000c7ab9 */ /* 0x000fe20000000a00 */
[----:B------:R-:W-:Y:S01]  /*158b0*/  ULDC UR4, c[0x0][0x150] ;  /* 0x0000540000047ab9 */ /* 0x000fe20000000800 */
[----:B------:R-:W-:Y:S01]  /*158c0*/  ISETP.NE.U32.AND P0, PT, RZ, UR12, PT ;  /* 0x0000000cff007c0c */ /* 0x000fe2000bf05070 */
[----:B------:R-:W-:Y:S01]  /*158d0*/  ULDC UR15, c[0x0][0x630] ;  /* 0x00018c00000f7ab9 */ /* 0x000fe20000000800 */
[C---:B------:R-:W-:Y:S01]  /*158e0*/  R2UR UR16, R7.reuse ;  /* 0x00000000071072ca */ /* 0x040fe200000e0000 */
[----:B------:R-:W-:Y:S01]  /*158f0*/  ULDC UR19, c[0x0][0x154] ;  /* 0x0000550000137ab9 */ /* 0x000fe20000000800 */
[----:B------:R-:W-:Y:S01]  /*15900*/  ISETP.NE.AND.EX P0, PT, RZ, UR13, PT, P0 ;  /* 0x0000000dff007c0c */ /* 0x000fe2000bf05300 */
[----:B------:R-:W2:Y:S01]  /*15910*/  S2UR UR18, SR_CTAID.Y ;  /* 0x00000000001279c3 */ /* 0x000ea20000002600 */
[----:B------:R-:W-:Y:S02]  /*15920*/  R2UR UR17, R6 ;  /* 0x00000000061172ca */ /* 0x000fe400000e0000 */
[----:B------:R-:W-:-:S02]  /*15930*/  R2UR UR10, R7 ;  /* 0x00000000070a72ca */ /* 0x000fc400000e0000 */
[----:B------:R-:W-:Y:S02]  /*15940*/  R2UR UR11, R6 ;  /* 0x00000000060b72ca */ /* 0x000fe400000e0000 */
[----:B0-----:R-:W-:-:S05]  /*15950*/  I2FP.F32.U32 R0, UR6 ;  /* 0x0000000600007c45 */ /* 0x001fca0008201000 */
[----:B------:R-:W-:-:S04]  /*15960*/  FMUL R0, R0, UR4 ;  /* 0x0000000400007c20 */ /* 0x000fc80008400000 */
[----:B------:R0:W4:Y:S01]  /*15970*/  F2I.U32.TRUNC.NTZ R3, R0 ;  /* 0x0000000000037305 */ /* 0x000122000020f000 */
[----:B--2---:R-:W-:Y:S05]  /*15980*/  @!P0 BRA `(.L_x_538) ;  /* 0x0000000000308947 */ /* 0x004fea0003800000 */
        /* <DEDUP_REMOVED lines=12> */
.L_x_538:
[----:B------:R-:W-:Y:S01]  /*15a50*/  USHF.R.U64 UR43, UR10, UR15, UR11 ;  /* 0x0000000f0a2b7299 */ /* 0x000fe2000800120b */
[----:B0-----:R-:W-:Y:S01]  /*15a60*/  I2FP.F32.U32 R0, UR18 ;  /* 0x0000001200007c45 */ /* 0x001fe20008201000 */
[----:B------:R-:W-:Y:S02]  /*15a70*/  USHF.R.U32.HI UR4, URZ, UR15, UR11 ;  /* 0x0000000f3f047299 */ /* 0x000fe4000801160b */
        /* <DEDUP_REMOVED lines=8> */
[----:B------:R-:W-:Y:S01]  /*15b00*/  UIMAD.WIDE.U32 UR8, UR10, UR12, UR8 ;  /* 0x0000000c0a0872a5 */ /* 0x000fe2000f8e0008 */
[----:B----4-:R-:W-:Y:S01]  /*15b10*/  R2UR UR12, R3 ;  /* 0x00000000030c72ca */ /* 0x010fe200000e0000 */
[----:B------:R-:W-:Y:S01]  /*15b20*/  UIMAD UR10, UR10, UR13, UR4 ;  /* 0x0000000d0a0a72a4 */ /* 0x000fe2000f8e0204 */
[----:B------:R-:W-:Y:S01]  /*15b30*/  ULDC UR11, c[0x0][0x618] ;  /* 0x00018600000b7ab9 */ /* 0x000fe20000000800 */
[----:B------:R-:W-:Y:S02]  /*15b40*/  ULDC UR21, c[0x0][0x658] ;  /* 0x0001960000157ab9 */ /* 0x000fe40000000800 */
[----:B------:R-:W-:Y:S01]  /*15b50*/  UIADD3 UR9, UR9, UR10, URZ ;  /* 0x0000000a09097290 */ /* 0x000fe2000fffe03f */
[----:B------:R-:W-:Y:S01]  /*15b60*/  UMOV UR15, 0xffffffff ;  /* 0xffffffff000f7882 */ /* 0x000fe20000000000 */
[----:B------:R-:W-:Y:S01]  /*15b70*/  ULDC.64 UR4, c[0x0][0x640] ;  /* 0x0001900000047ab9 */ /* 0x000fe20000000a00 */
[----:B------:R-:W-:Y:S01]  /*15b80*/  USHF.L.U32 UR15, UR15, UR21, URZ ;  /* 0x000000150f0f7299 */ /* 0x000fe2000800063f */
[----:B------:R-:W-:Y:S01]  /*15b90*/  ISETP.NE.U32.AND P0, PT, RZ, UR4, PT ;  /* 0x00000004ff007c0c */ /* 0x000fe2000bf05070 */
[----:B------:R-:W-:-:S02]  /*15ba0*/  USHF.R.U64 UR16, UR8, UR11, UR9 ;  /* 0x0000000b08107299 */ /* 0x000fc40008001209 */
[----:B------:R-:W-:Y:S01]  /*15bb0*/  USHF.R.U32.HI UR8, URZ, UR11, UR9 ;  /* 0x0000000b3f087299 */ /* 0x000fe20008011609 */
[----:B0-----:R-:W-:Y:S01]  /*15bc0*/  R2UR UR14, R0 ;  /* 0x00000000000e72ca */ /* 0x001fe200000e0000 */
[----:B------:R-:W-:Y:S01]  /*15bd0*/  ULDC UR17, c[0x0][0x608] ;  /* 0x0001820000117ab9 */ /* 0x000fe20000000800 */
[----:B------:R-:W-:Y:S01]  /*15be0*/  ULOP3.LUT UR41, URZ, UR15, URZ, 0x33, !UPT ;  /* 0x0000000f3f297292 */ /* 0x000fe2000f8e333f */
[----:B------:R-:W-:Y:S01]  /*15bf0*/  ISETP.NE.AND.EX P0, PT, RZ, UR5, PT, P0 ;  /* 0x00000005ff007c0c */ /* 0x000fe2000bf05300 */
[----:B------:R-:W-:Y:S02]  /*15c00*/  USHF.R.U64 UR15, UR16, UR17, UR8 ;  /* 0x00000011100f7299 */ /* 0x000fe40008001208 */
[----:B------:R-:W-:Y:S02]  /*15c10*/  USHF.R.U32.HI UR8, URZ, UR17, UR8 ;  /* 0x000000113f087299 */ /* 0x000fe40008011608 */
[----:B------:R-:W-:Y:S02]  /*15c20*/  UIADD3 UR12, -UR12, URZ, URZ ;  /* 0x0000003f0c0c7290 */ /* 0x000fe4000fffe13f */
[----:B------:R-:W-:Y:S01]  /*15c30*/  USHF.R.U64 UR17, UR15, UR21, UR8 ;  /* 0x000000150f117299 */ /* 0x000fe20008001208 */
[----:B------:R-:W-:Y:S01]  /*15c40*/  UMOV UR19, 0x1 ;  /* 0x0000000100137882 */ /* 0x000fe20000000000 */
[----:B------:R-:W-:Y:S01]  /*15c50*/  ULDC UR13, c[0x0][0x144] ;  /* 0x00005100000d7ab9 */ /* 0x000fe20000000800 */
[----:B------:R-:W-:Y:S01]  /*15c60*/  ULDC UR7, c[0x0][0x600] ;  /* 0x0001800000077ab9 */ /* 0x000fe20000000800 */
[----:B------:R-:W-:-:S02]  /*15c70*/  USHF.L.U32 UR24, UR19, UR21, URZ ;  /* 0x0000001513187299 */ /* 0x000fc4000800063f */
[----:B------:R-:W-:Y:S02]  /*15c80*/  USHF.R.U32.HI UR8, URZ, UR21, UR8 ;  /* 0x000000153f087299 */ /* 0x000fe40008011608 */
[----:B------:R-:W-:Y:S02]  /*15c90*/  UIMAD UR21, UR13, UR12, UR6 ;  /* 0x0000000c0d1572a4 */ /* 0x000fe4000f8e0206 */
[----:B------:R-:W-:Y:S02]  /*15ca0*/  UIADD3 UR20, UR7, -0x1, URZ ;  /* 0xffffffff07147890 */ /* 0x000fe4000fffe03f */
[----:B------:R-:W-:Y:S01]  /*15cb0*/  UIADD3 UR19, -UR14, URZ, URZ ;  /* 0x0000003f0e137290 */ /* 0x000fe2000fffe13f */
        /* <DEDUP_REMOVED lines=17> */
.L_x_539:
[----:B------:R-:W-:Y:S01]  /*15dd0*/  UISETP.NE.AND UP0, UPT, UR46, URZ, UPT ;  /* 0x0000003f2e00728c */ /* 0x000fe2000bf05270 */
[----:B------:R-:W-:Y:S01]  /*15de0*/  IMAD.MOV.U32 R0, RZ, RZ, 0x1 ;  /* 0x00000001ff007424 */ /* 0x000fe200078e00ff */
[----:B------:R-:W-:Y:S02]  /*15df0*/  USHF.R.U64 UR4, UR6, UR22, UR8 ;  /* 0x0000001606047299 */ /* 0x000fe40008001208 */
[----:B------:R-:W-:Y:S02]  /*15e00*/  ULOP3.LUT UR41, UR15, UR41, URZ, 0xc0, !UPT ;  /* 0x000000290f297292 */ /* 0x000fe4000f8ec03f */
[----:B------:R-:W-:Y:S02]  /*15e10*/  UIADD3 UR5, -UR4, URZ, URZ ;  /* 0x0000003f04057290 */ /* 0x000fe4000fffe13f */
[----:B------:R-:W-:Y:S02]  /*15e20*/  UIMAD UR41, UR24, UR4, UR41 ;  /* 0x00000004182972a4 */ /* 0x000fe4000f8e0229 */
[----:B------:R-:W-:-:S02]  /*15e30*/  ULOP3.LUT UR16, UR16, UR20, URZ, 0xc0, !UPT ;  /* 0x0000001410107292 */ /* 0x000fc4000f8ec03f */
[----:B------:R-:W-:Y:S02]  /*15e40*/  @UP0 UIMAD UR21, UR25, UR19, UR18 ;  /* 0x00000013191502a4 */ /* 0x000fe4000f8e0212 */
[----:B------:R-:W-:-:S03]  /*15e50*/  UIMAD UR4, UR5, UR23, UR17 ;  /* 0x00000017050472a4 */ /* 0x000fc6000f8e0211 */
[----:B------:R-:W-:Y:S01]  /*15e60*/  ULDC UR5, c[0x0][0x610] ;  /* 0x0001840000057ab9 */ /* 0x000fe20000000800 */
[----:B------:R-:W-:Y:S02]  /*15e70*/  UIMAD UR4, UR4, UR7, UR16 ;  /* 0x00000007040472a4 */ /* 0x000fe4000f8e0210 */
[----:B------:R-:W-:-:S04]  /*15e80*/  UIMAD UR41, UR41, UR5, UR21 ;  /* 0x00000005292972a4 */ /* 0x000fc8000f8e0215 */
[----:B------:R-:W-:Y:S02]  /*15e90*/  USEL UR42, UR4, UR41, !UP0 ;  /* 0x00000029042a7287 */ /* 0x000fe4000c000000 */
[----:B------:R-:W-:-:S12]  /*15ea0*/  USEL UR41, UR41, UR4, !UP0 ;  /* 0x0000000429297287 */ /* 0x000fd8000c000000 */
.L_x_537:
[----:B------:R-:W-:-:S13]  /*15eb0*/  LOP3.LUT P0, RZ, R0, 0xff, RZ, 0xc0, !PT ;  /* 0x000000ff00ff7812 */ /* 0x000fda000780c0ff */
[----:B------:R-:W-:Y:S05]  /*15ec0*/  @P0 BRA `(.L_x_540) ;  /* 0xfffffeb000a80947 */ /* 0x000fea000383ffff */
[----:B------:R-:W-:Y:S05]  /*15ed0*/  EXIT ;  /* 0x000000000000794d */ /* 0x000fea0003800000 */
.L_x_3:
[----:B------:R-:W2:Y:S01]  /*15ee0*/  LDL R5, [R1+0x204] ;  /* 0x0002040001057983 */ /* 0x000ea20000100800 */
[----:B------:R-:W-:-:S03]  /*15ef0*/  ULDC.64 UR8, c[0x0][0x650] ;  /* 0x0001940000087ab9 */ /* 0x000fc60000000a00 */
[----:B------:R-:W3:Y:S01]  /*15f00*/  LDL R4, [R1+0x200] ;  /* 0x0002000001047983 */ /* 0x000ee20000100800 */
[----:B------:R-:W-:Y:S01]  /*15f10*/  PRMT R0, RZ, 0x7610, R0 ;  /* 0x00007610ff007816 */ /* 0x000fe20000000000 */
[----:B------:R-:W-:Y:S01]  /*15f20*/  IMAD.MOV.U32 R2, RZ, RZ, -0x1 ;  /* 0xffffffffff027424 */ /* 0x000fe200078e00ff */
[----:B------:R-:W-:Y:S01]  /*15f30*/  MOV R3, 0xffffffff ;  /* 0xffffffff00037802 */ /* 0x000fe20000000f00 */
[----:B------:R-:W-:Y:S01]  /*15f40*/  IMAD.MOV.U32 R9, RZ, RZ, -0x1 ;  /* 0xffffffffff097424 */ /* 0x000fe200078e00ff */
[----:B--2---:R-:W-:-:S04]  /*15f50*/  ISETP.GE.U32.AND P0, PT, R5, UR8, PT ;  /* 0x0000000805007c0c */ /* 0x004fc8000bf06070 */
[----:B---3--:R-:W-:-:S13]  /*15f60*/  ISETP.GE.U32.AND.EX P0, PT, R4, UR9, PT, P0 ;  /* 0x0000000904007c0c */ /* 0x008fda000bf06100 */
[----:B------:R-:W-:Y:S05]  /*15f70*/  @P0 BRA `(.L_x_541) ;  /* 0x00000004008c0947 */ /* 0x000fea0003800000 */
[----:B------:R-:W-:Y:S01]  /*15f80*/  I2FP.F32.U32 R0, UR4 ;  /* 0x0000000400007c45 */ /* 0x000fe20008201000 */
[----:B0-----:R-:W-:Y:S01]  /*15f90*/  ULDC.64 UR16, c[0x0][0x628] ;  /* 0x00018a0000107ab9 */ /* 0x001fe20000000a00 */
        /* <DEDUP_REMOVED lines=24> */
.L_x_542:
        /* <DEDUP_REMOVED lines=24> */
[----:B------:R-:W-:Y:S01]  /*162a0*/  UMOV UR19, 0x1 ;  /* 0x0000000100137882 */ /* 0x000fe20000000000 */
[----:B------:R-:W-:Y:S01]  /*162b0*/  ULDC UR20, c[0x0][0x608] ;  /* 0x0001820000147ab9 */ /* 0x000fe20000000800 */
[----:B------:R-:W-:Y:S01]  /*162c0*/  USHF.L.U32 UR26, UR19, UR23, URZ ;  /* 0x00000017131a7299 */ /* 0x000fe2000800063f */
[----:B------:R-:W-:Y:S01]  /*162d0*/  ISETP.NE.AND.EX P0, PT, RZ, UR9, PT, P0 ;  /* 0x00000009ff007c0c */ /* 0x000fe2000bf05300 */
[----:B------:R-:W-:Y:S02]  /*162e0*/  USHF.R.U64 UR19, UR18, UR20, UR11 ;  /* 0x0000001412137299 */ /* 0x000fe4000800120b */
[----:B------:R-:W-:Y:S02]  /*162f0*/  USHF.R.U32.HI UR11, URZ, UR20, UR11 ;  /* 0x000000143f0b7299 */ /* 0x000fe4000801160b */
[----:B------:R-:W-:-:S02]  /*16300*/  UIADD3 UR15, -UR15, URZ, URZ ;  /* 0x0000003f0f0f7290 */ /* 0x000fc4000fffe13f */
[----:B------:R-:W-:Y:S01]  /*16310*/  USHF.R.U64 UR20, UR19, UR23, UR11 ;  /* 0x0000001713147299 */ /* 0x000fe2000800120b */
[----:B------:R-:W-:Y:S01]  /*16320*/  ULDC UR16, c[0x0][0x144] ;  /* 0x0000510000107ab9 */ /* 0x000fe20000000800 */
[----:B------:R-:W-:Y:S01]  /*16330*/  ULDC UR6, c[0x0][0x600] ;  /* 0x0001800000067ab9 */ /* 0x000fe20000000800 */
[----:B------:R-:W-:Y:S02]  /*16340*/  USHF.R.U32.HI UR11, URZ, UR23, UR11 ;  /* 0x000000173f0b7299 */ /* 0x000fe4000801160b */
[----:B------:R-:W-:Y:S02]  /*16350*/  UIMAD UR23, UR16, UR15, UR4 ;  /* 0x0000000f101772a4 */ /* 0x000fe4000f8e0204 */
[----:B------:R-:W-:Y:S02]  /*16360*/  UIADD3 UR22, UR6, -0x1, URZ ;  /* 0xffffffff06167890 */ /* 0x000fe4000fffe03f */
[----:B------:R-:W-:Y:S02]  /*16370*/  ULOP3.LUT UR27, URZ, UR13, URZ, 0x33, !UPT ;  /* 0x0000000d3f1b7292 */ /* 0x000fe4000f8e333f */
        /* <DEDUP_REMOVED lines=18> */
.L_x_543:
[----:B------:R-:W-:Y:S01]  /*164a0*/  UISETP.NE.AND UP0, UPT, UR46, URZ, UPT ;  /* 0x0000003f2e00728c */ /* 0x000fe2000bf05270 */
[----:B------:R-:W-:Y:S01]  /*164b0*/  IMAD.MOV.U32 R0, RZ, RZ, 0x1 ;  /* 0x00000001ff007424 */ /* 0x000fe200078e00ff */
[----:B------:R-:W-:Y:S01]  /*164c0*/  USHF.R.U64 UR8, UR4, UR24, UR11 ;  /* 0x0000001804087299 */ /* 0x000fe2000800120b */
[----:B------:R-:W-:Y:S01]  /*164d0*/  IMAD.U32 R9, RZ, RZ, UR5 ;  /* 0x00000005ff097e24 */ /* 0x000fe2000f8e00ff */
[----:B------:R-:W-:Y:S02]  /*164e0*/  ULOP3.LUT UR4, UR19, UR27, URZ, 0xc0, !UPT ;  /* 0x0000001b13047292 */ /* 0x000fe4000f8ec03f */
[----:B------:R-:W-:Y:S02]  /*164f0*/  ULOP3.LUT UR18, UR18, UR22, URZ, 0xc0, !UPT ;  /* 0x0000001612127292 */ /* 0x000fe4000f8ec03f */
[----:B------:R-:W-:-:S03]  /*16500*/  UIMAD UR4, UR26, UR8, UR4 ;  /* 0x000000081a0472a4 */ /* 0x000fc6000f8e0204 */
[----:B------:R-:W-:Y:S02]  /*16510*/  @UP0 UIMAD UR23, UR28, UR21, UR7 ;  /* 0x000000151c1702a4 */ /* 0x000fe4000f8e0207 */
[----:B------:R-:W-:-:S03]  /*16520*/  UIADD3 UR7, -UR8, URZ, URZ ;  /* 0x0000003f08077290 */ /* 0x000fc6000fffe13f */
[----:B------:R-:W-:Y:S01]  /*16530*/  ULDC UR8, c[0x0][0x610] ;  /* 0x0001840000087ab9 */ /* 0x000fe20000000800 */
[----:B------:R-:W-:Y:S02]  /*16540*/  UIMAD UR7, UR7, UR25, UR20 ;  /* 0x00000019070772a4 */ /* 0x000fe4000f8e0214 */
[----:B------:R-:W-:Y:S02]  /*16550*/  UIMAD UR4, UR4, UR8, UR23 ;  /* 0x00000008040472a4 */ /* 0x000fe4000f8e0217 */
[----:B------:R-:W-:-:S04]  /*16560*/  UIMAD UR7, UR7, UR6, UR18 ;  /* 0x00000006070772a4 */ /* 0x000fc8000f8e0212 */
[----:B------:R-:W-:Y:S02]  /*16570*/  USEL UR6, UR7, UR4, !UP0 ;  /* 0x0000000407067287 */ /* 0x000fe4000c000000 */
[----:B------:R-:W-:-:S04]  /*16580*/  USEL UR4, UR4, UR7, !UP0 ;  /* 0x0000000704047287 */ /* 0x000fc8000c000000 */
[----:B------:R-:W-:Y:S02]  /*16590*/  IMAD.U32 R3, RZ, RZ, UR6 ;  /* 0x00000006ff037e24 */ /* 0x000fe4000f8e00ff */
[----:B------:R-:W-:-:S07]  /*165a0*/  MOV R2, UR4 ;  /* 0x0000000400027c02 */ /* 0x000fce0008000f00 */
.L_x_541:
[----:B------:R-:W-:-:S08]  /*165b0*/  NOP ;  /* 0x0000000000007918 */ /* 0x000fd00000000000 */
[----:B0-----:R-:W0:-:S00]  /*165c0*/  USETMAXREG.DEALLOC.CTAPOOL 0x18 ;  /* 0x00000018000079c8 */ /* 0x001e0000080e0500 */
[----:B------:R-:W-:-:S13]  /*165d0*/  ISETP.NE.AND P0, PT, RZ, UR10, PT ;  /* 0x0000000aff007c0c */ /* 0x000fda000bf05270 */
[----:B------:R-:W-:Y:S05]  /*165e0*/  @P0 EXIT ;  /* 0x000000000000094d */ /* 0x000fea0003800000 */
[----:B0-----:R-:W-:Y:S01]  /*165f0*/  LOP3.LUT P0, RZ, R0, 0xff, RZ, 0xc0, !PT ;  /* 0x000000ff00ff7812 */ /* 0x001fe2000780c0ff */
[----:B------:R-:W-:Y:S02]  /*16600*/  IMAD.MOV.U32 R0, RZ, RZ, 0x1 ;  /* 0x00000001ff007424 */ /* 0x000fe400078e00ff */
[----:B------:R-:W-:-:S10]  /*16610*/  IMAD.MOV.U32 R6, RZ, RZ, RZ ;  /* 0x000000ffff067224 */ /* 0x000fd400078e00ff */
[----:B------:R-:W-:Y:S05]  /*16620*/  @!P0 BRA `(.L_x_544) ;  /* 0x0000000c00f88947 */ /* 0x000fea0003800000 */
[----:B------:R-:W0:Y:S01]  /*16630*/  S2R R4, SR_TID.X ;  /* 0x0000000000047919 */ /* 0x000e220000002100 */
[----:B------:R-:W-:Y:S01]  /*16640*/  ULDC UR5, c[0x0][0x28c] ;  /* 0x0000a30000057ab9 */ /* 0x000fe20000000800 */
[----:B------:R-:W-:Y:S01]  /*16650*/  ULDC UR16, c[0x0][0x658] ;  /* 0x0001960000107ab9 */ /* 0x000fe20000000800 */
[----:B------:R-:W-:Y:S01]  /*16660*/  UMOV UR6, 0xffffffff ;  /* 0xffffffff00067882 */ /* 0x000fe20000000000 */
[----:B------:R-:W-:Y:S01]  /*16670*/  UIADD3 UR7, UR5, 0x1f, URZ ;  /* 0x0000001f05077890 */ /* 0x000fe2000fffe03f */
[----:B------:R-:W-:Y:S01]  /*16680*/  BSSY B0, `(.L_x_544) ;  /* 0x00000f8000007945 */ /* 0x000fe20003800000 */
[----:B------:R-:W-:Y:S01]  /*16690*/  UMOV UR8, 0x1 ;  /* 0x0000000100087882 */ /* 0x000fe20000000000 */
[----:B------:R-:W-:Y:S01]  /*166a0*/  USHF.L.U32 UR6, UR6, UR16, URZ ;  /* 0x0000001006067299 */ /* 0x000fe2000800063f */
[----:B------:R-:W-:Y:S01]  /*166b0*/  IMAD.MOV.U32 R8, RZ, RZ, 0x1 ;  /* 0x00000001ff087424 */ /* 0x000fe200078e00ff */
[----:B------:R-:W-:Y:S01]  /*166c0*/  USHF.L.U32 UR16, UR8, UR16, URZ ;  /* 0x0000001008107299 */ /* 0x000fe2000800063f */
[----:B------:R-:W-:Y:S01]  /*166d0*/  IMAD.MOV.U32 R0, RZ, RZ, 0x1 ;  /* 0x00000001ff007424 */ /* 0x000fe200078e00ff */
[----:B------:R-:W-:Y:S01]  /*166e0*/  USHF.R.S32.HI UR8, URZ, 0x1f, UR7 ;  /* 0x0000001f3f087899 */ /* 0x000fe20008011407 */
[----:B------:R-:W-:Y:S01]  /*166f0*/  MOV R6, RZ ;  /* 0x000000ff00067202 */ /* 0x000fe20000000f00 */
[----:B------:R-:W-:Y:S01]  /*16700*/  ULDC UR4, c[0x0][0xc] ;  /* 0x0000030000047ab9 */ /* 0x000fe20000000800 */
[----:B------:R-:W-:Y:S01]  /*16710*/  ULDC UR5, c[0x0][0x10] ;  /* 0x0000040000057ab9 */ /* 0x000fe20000000800 */
[----:B------:R-:W-:-:S02]  /*16720*/  ULEA.HI UR8, UR8, UR7, URZ, 0x5 ;  /* 0x0000000708087291 */ /* 0x000fc4000f8f283f */
[----:B------:R-:W-:Y:S02]  /*16730*/  UIMAD.WIDE.U32 UR4, UR4, UR5, URZ ;  /* 0x00000005040472a5 */ /* 0x000fe4000f8e003f */
[----:B------:R-:W-:Y:S02]  /*16740*/  ULOP3.LUT UR17, URZ, UR6, URZ, 0x33, !UPT ;  /* 0x000000063f117292 */ /* 0x000fe4000f8e333f */
[----:B------:R-:W-:Y:S01]  /*16750*/  USHF.R.S32.HI UR18, URZ, 0x5, UR8 ;  /* 0x000000053f127899 */ /* 0x000fe20008011408 */
[----:B------:R-:W-:Y:S01]  /*16760*/  ULDC UR6, c[0x0][0x14] ;  /* 0x0000050000067ab9 */ /* 0x000fe20000000800 */
[----:B------:R-:W-:Y:S01]  /*16770*/  ULDC UR13, c[0x0][0x600] ;  /* 0x00018000000d7ab9 */ /* 0x000fe20000000800 */
[----:B------:R-:W-:Y:S02]  /*16780*/  UIMAD.WIDE.U32 UR24, UR4, UR6, URZ ;  /* 0x00000006041872a5 */ /* 0x000fe4000f8e003f */
[----:B------:R-:W-:Y:S02]  /*16790*/  UIMAD UR19, UR5, UR6, URZ ;  /* 0x00000006051372a4 */ /* 0x000fe4000f8e023f */
[----:B------:R-:W-:-:S02]  /*167a0*/  ULOP3.LUT UR32, UR40, 0x2, URZ, 0xfc, !UPT ;  /* 0x0000000228207892 */ /* 0x000fc4000f8efc3f */
[----:B------:R-:W-:Y:S01]  /*167b0*/  UIADD3 UR13, UR13, -0x1, URZ ;  /* 0xffffffff0d0d7890 */ /* 0x000fe2000fffe03f */
[C---:B0-----:R-:W-:Y:S01]  /*167c0*/  LOP3.LUT P2, RZ, R4.reuse, 0x7f, RZ, 0xc0, !PT ;  /* 0x0000007f04ff7812 */ /* 0x041fe2000784c0ff */
[----:B------:R-:W-:Y:S01]  /*167d0*/  UIADD3 UR19, UR25, UR19, URZ ;  /* 0x0000001319137290 */ /* 0x000fe2000fffe03f */
[----:B------:R-:W-:Y:S01]  /*167e0*/  LOP3.LUT P0, RZ, R4, 0x1f, RZ, 0xc0, !PT ;  /* 0x0000001f04ff7812 */ /* 0x000fe2000780c0ff */
[----:B------:R-:W-:Y:S01]  /*167f0*/  UIADD3 UR33, UR18, 0x1, URZ ;  /* 0x0000000112217890 */ /* 0x000fe2000fffe03f */
[----:B------:R-:W-:Y:S02]  /*16800*/  ULDC.64 UR30, c[0x0][0x198] ;  /* 0x00006600001e7ab9 */ /* 0x000fe40000000a00 */
[----:B------:R-:W-:-:S13]  /*16810*/  PLOP3.LUT P0, PT, P0, P2, PT, 0x8a, 0x0 ;  /* 0x000000000000781c */ /* 0x000fda0000705172 */
.L_x_556:
[----:B------:R-:W-:-:S03]  /*16820*/  UMOV UR4, 0xffffffff ;  /* 0xffffffff00047882 */ /* 0x000fc60000000000 */
[----:B------:R-:W-:Y:S05]  /*16830*/  BRA.DIV UR4, `(.L_x_545) ;  /* 0x0000001204d07947 */ /* 0x000fea000b800000 */
[----:B------:R-:W-:-:S13]  /*16840*/  ELECT P6, URZ, PT ;  /* 0x00000000003f782f */ /* 0x000fda00038c0000 */
.L_x_570:
[----:B------:R-:W-:Y:S04]  /*16850*/  BSSY B1, `(.L_x_546) ;  /* 0x000005b000017945 */ /* 0x000fe80003800000 */
[----:B------:R-:W-:Y:S05]  /*16860*/  @!P6 BRA `(.L_x_547) ;  /* 0x000000040064e947 */ /* 0x000fea0003800000 */
[----:B------:R-:W0:Y:S02]  /*16870*/  LDC R4, c[0x0][0x28c] ;  /* 0x0000a300ff047b82 */ /* 0x000e240000000800 */
[----:B0-----:R-:W-:-:S13]  /*16880*/  ISETP.GE.AND P1, PT, R4, 0x1, PT ;  /* 0x000000010400780c */ /* 0x001fda0003f26270 */
[----:B------:R-:W-:Y:S05]  /*16890*/  @!P1 BRA `(.L_x_547) ;  /* 0x0000000400589947 */ /* 0x000fea0003800000 */
[----:B------:R-:W-:Y:S01]  /*168a0*/  IMAD.SHL.U32 R3, R3, 0x100, RZ ;  /* 0x0000010003037824 */ /* 0x000fe200078e00ff */
[----:B------:R-:W-:Y:S01]  /*168b0*/  MOV R4, R0 ;  /* 0x0000000000047202 */ /* 0x000fe20000000f00 */
[----:B------:R-:W-:Y:S02]  /*168c0*/  IMAD.SHL.U32 R2, R2, 0x100, RZ ;  /* 0x0000010002027824 */ /* 0x000fe400078e00ff */
[----:B------:R-:W-:Y:S01]  /*168d0*/  IMAD.MOV.U32 R12, RZ, RZ, RZ ;  /* 0x000000ffff0c7224 */ /* 0x000fe200078e00ff */
[----:B------:R-:W-:Y:S01]  /*168e0*/  IADD3 R17, R3, 0x40, RZ ;  /* 0x0000004003117810 */ /* 0x000fe20007ffe0ff */
[----:B------:R-:W-:Y:S02]  /*168f0*/  IMAD.U32 R11, RZ, RZ, UR33 ;  /* 0x00000021ff0b7e24 */ /* 0x000fe4000f8e00ff */
[----:B------:R-:W-:Y:S02]  /*16900*/  IMAD.MOV.U32 R5, RZ, RZ, R6 ;  /* 0x000000ffff057224 */ /* 0x000fe400078e0006 */
[----:B------:R-:W-:-:S02]  /*16910*/  VIADD R14, R2, 0x40 ;  /* 0x00000040020e7836 */ /* 0x000fc40000000000 */
[C---:B------:R-:W-:Y:S02]  /*16920*/  VIADD R15, R2.reuse, 0x80 ;  /* 0x00000080020f7836 */ /* 0x040fe40000000000 */
[----:B------:R-:W-:Y:S02]  /*16930*/  VIADD R16, R2, 0xc0 ;  /* 0x000000c002107836 */ /* 0x000fe40000000000 */
[C---:B------:R-:W-:Y:S02]  /*16940*/  VIADD R18, R3.reuse, 0x80 ;  /* 0x0000008003127836 */ /* 0x040fe40000000000 */
[----:B------:R-:W-:-:S07]  /*16950*/  VIADD R13, R3, 0xc0 ;  /* 0x000000c0030d7836 */ /* 0x000fce0000000000 */
.L_x_551:
[----:B------:R-:W0:Y:S01]  /*16960*/  S2R R7, SR_CgaCtaId ;  /* 0x0000000000077919 */ /* 0x000e220000008800 */
[----:B------:R-:W-:Y:S02]  /*16970*/  MOV R10, 0x400 ;  /* 0x00000400000a7802 */ /* 0x000fe40000000f00 */
[----:B------:R-:W-:Y:S02]  /*16980*/  SHF.L.U32 R20, R4, 0x1f, RZ ;  /* 0x0000001f04147819 */ /* 0x000fe400000006ff */
[----:B0-----:R-:W-:-:S05]  /*16990*/  LEA R10, R7, R10, 0x18 ;  /* 0x0000000a070a7211 */ /* 0x001fca00078ec0ff */
[----:B------:R-:W-:-:S04]  /*169a0*/  IMAD R7, R5, 0x8, R10 ;  /* 0x0000000805077824 */ /* 0x000fc800078e020a */
[----:B------:R-:W0:Y:S02]  /*169b0*/  SYNCS.PHASECHK.TRANS64.TRYWAIT P1, [R7+URZ+0x38], R20 ;  /* 0x00003814070075a7 */ /* 0x000e24000802017f */
[----:B0-----:R-:W-:Y:S05]  /*169c0*/  @!P1 BRA `(.L_x_548) ;  /* 0x00000010008c9947 */ /* 0x001fea0003800000 */
.L_x_571:
[----:B0-----:R-:W0:Y:S01]  /*169d0*/  @!P2 LDC R20, c[0x0][0x500] ;  /* 0x00014000ff14ab82 */ /* 0x001e220000000800 */
[----:B------:R-:W-:-:S04]  /*169e0*/  UPRMT UR4, UR32, 0x9910, URZ ;  /* 0x0000991020047896 */ /* 0x000fc8000800003f */
[----:B------:R-:W-:-:S06]  /*169f0*/  UISETP.NE.AND UP0, UPT, UR4, 0x2, UPT ;  /* 0x000000020400788c */ /* 0x000fcc000bf05270 */
[----:B------:R-:W-:Y:S01]  /*16a00*/  PLOP3.LUT P1, PT, PT, PT, UP0, 0x80, 0x0 ;  /* 0x000000000000781c */ /* 0x000fe20003f2f008 */
[----:B0-----:R0:W-:-:S12]  /*16a10*/  @!P2 SYNCS.ARRIVE.TRANS64 RZ, [R7+URZ], R20 ;  /* 0x0000001407ffa9a7 */ /* 0x0011d8000800003f */
[----:B------:R-:W-:Y:S05]  /*16a20*/  @P1 BRA `(.L_x_549) ;  /* 0x0000000000041947 */ /* 0x000fea0003800000 */
[----:B------:R-:W-:Y:S01]  /*16a30*/  BPT.TRAP 0x1 ;  /* 0x000000040000795c */ /* 0x000fe20000300000 */
.L_x_549:
[----:B------:R-:W-:Y:S05]  /*16a40*/  @P0 BRA `(.L_x_550) ;  /* 0x0000000000040947 */ /* 0x000fea0003800000 */
[----:B------:R-:W-:Y:S01]  /*16a50*/  BPT.TRAP 0x1 ;  /* 0x000000040000795c */ /* 0x000fe20000300000 */
.L_x_550:
[----:B------:R-:W-:Y:S01]  /*16a60*/  IMAD R10, R5, 0x4000, R10 ;  /* 0x00004000050a7824 */ /* 0x000fe200078e020a */
[----:B------:R-:W-:Y:S01]  /*16a70*/  R2UR UR9, R7 ;  /* 0x00000000070972ca */ /* 0x000fe200000e0000 */
[----:B------:R-:W-:Y:S01]  /*16a80*/  UIADD3 UR14, UP0, UR30, 0xf0, URZ ;  /* 0x000000f01e0e7890 */ /* 0x000fe2000ff1e03f */
[----:B------:R-:W-:Y:S01]  /*16a90*/  R2UR UR10, R2 ;  /* 0x00000000020a72ca */ /* 0x000fe200000e0000 */
[----:B------:R-:W-:Y:S01]  /*16aa0*/  UMOV UR4, 0x0 ;  /* 0x0000000000047882 */ /* 0x000fe20000000000 */
[----:B------:R-:W-:Y:S01]  /*16ab0*/  R2UR UR20, R10 ;  /* 0x000000000a1472ca */ /* 0x000fe200000e0000 */
[----:B------:R-:W-:Y:S01]  /*16ac0*/  UIADD3.X UR15, URZ, UR31, URZ, UP0, !UPT ;  /* 0x0000001f3f0f7290 */ /* 0x000fe200087fe43f */
[----:B------:R-:W-:Y:S01]  /*16ad0*/  R2UR UR11, R12 ;  /* 0x000000000c0b72ca */ /* 0x000fe200000e0000 */
[----:B------:R-:W-:Y:S01]  /*16ae0*/  UMOV UR5, 0x10000000 ;  /* 0x1000000000057882 */ /* 0x000fe20000000000 */
[----:B------:R-:W-:Y:S01]  /*16af0*/  R2UR UR12, R9 ;  /* 0x00000000090c72ca */ /* 0x000fe200000e0000 */
[----:B------:R-:W-:Y:S01]  /*16b00*/  UIADD3 UR6, UP1, UR30, 0x1f0, URZ ;  /* 0x000001f01e067890 */ /* 0x000fe2000ff3e03f */
[----:B------:R-:W-:Y:S01]  /*16b10*/  R2UR UR26, R14 ;  /* 0x000000000e1a72ca */ /* 0x000fe200000e0000 */
[----:B------:R-:W-:Y:S01]  /*16b20*/  VIADD R11, R11, 0xffffffff ;  /* 0xffffffff0b0b7836 */ /* 0x000fe20000000000 */
[----:B------:R-:W-:Y:S01]  /*16b30*/  R2UR UR27, R15 ;  /* 0x000000000f1b72ca */ /* 0x000fe200000e0000 */
[----:B------:R-:W-:Y:S01]  /*16b40*/  UIADD3.X UR7, URZ, UR31, URZ, UP1, !UPT ;  /* 0x0000001f3f077290 */ /* 0x000fe20008ffe43f */
[----:B------:R-:W-:Y:S01]  /*16b50*/  R2UR UR28, R16 ;  /* 0x00000000101c72ca */ /* 0x000fe200000e0000 */
[----:B------:R-:W-:Y:S01]  /*16b60*/  VIADD R12, R12, 0x20 ;  /* 0x000000200c0c7836 */ /* 0x000fe20000000000 */
[----:B------:R-:W-:Y:S01]  /*16b70*/  R2UR UR29, R3 ;  /* 0x00000000031d72ca */ /* 0x000fe200000e0000 */
[----:B------:R-:W-:Y:S01]  /*16b80*/  UIADD3 UR8, UR20, 0x180, URZ ;  /* 0x0000018014087890 */ /* 0x000fe2000fffe03f */
[----:B------:R-:W-:Y:S01]  /*16b90*/  ISETP.GT.AND P3, PT, R11, 0x1, PT ;  /* 0x000000010b00780c */ /* 0x000fe20003f64270 */
[----:B------:R-:W-:Y:S01]  /*16ba0*/  UIADD3 UR21, UR20, 0x1180, URZ ;  /* 0x0000118014157890 */ /* 0x000fe2000fffe03f */
[----:B------:R-:W-:Y:S01]  /*16bb0*/  IADD3 R5, R5, 0x1, RZ ;  /* 0x0000000105057810 */ /* 0x000fe20007ffe0ff */
[----:B------:R-:W-:-:S02]  /*16bc0*/  UIADD3 UR22, UR20, 0x2180, URZ ;  /* 0x0000218014167890 */ /* 0x000fc4000fffe03f */
[----:B------:R-:W-:Y:S01]  /*16bd0*/  UIADD3 UR23, UR20, 0x3180, URZ ;  /* 0x0000318014177890 */ /* 0x000fe2000fffe03f */
[C---:B------:R-:W-:Y:S02]  /*16be0*/  ISETP.NE.AND P1, PT, R5.reuse, 0x7, PT ;  /* 0x000000070500780c */ /* 0x040fe40003f25270 */
[----:B------:R1:W-:Y:S02]  /*16bf0*/  UTMALDG.3D [UR8], [UR14], desc[UR4] ;  /* 0x000004080e0075b4 */ /* 0x0003e40008011000 */
[----:B0-----:R-:W-:Y:S02]  /*16c00*/  SEL R7, RZ, 0x1, P1 ;  /* 0x00000001ff077807 */ /* 0x001fe40000800000 */
[----:B------:R-:W-:Y:S02]  /*16c10*/  SEL R5, R5, RZ, P1 ;  /* 0x000000ff05057207 */ /* 0x000fe40000800000 */
[----:B------:R-:W-:Y:S01]  /*16c20*/  LOP3.LUT R4, R4, R7, RZ, 0x3c, !PT ;  /* 0x0000000704047212 */ /* 0x000fe200078e3cff */
[----:B-1----:R-:W-:Y:S01]  /*16c30*/  UMOV UR8, UR21 ;  /* 0x0000001500087c82 */ /* 0x002fe20008000000 */
[----:B------:R-:W-:Y:S01]  /*16c40*/  UMOV UR10, UR26 ;  /* 0x0000001a000a7c82 */ /* 0x000fe20008000000 */
[----:B------:R-:W-:Y:S01]  /*16c50*/  R2UR UR26, R17 ;  /* 0x00000000111a72ca */ /* 0x000fe200000e0000 */
[----:B------:R0:W-:Y:S01]  /*16c60*/  UTMALDG.3D [UR8], [UR14], desc[UR4] ;  /* 0x000004080e0075b4 */ /* 0x0001e20008011000 */
[----:B------:R-:W-:Y:S01]  /*16c70*/  UIADD3 UR21, UR20, 0x1c180, URZ ;  /* 0x0001c18014157890 */ /* 0x000fe2000fffe03f */
[----:B0-----:R-:W-:Y:S01]  /*16c80*/  UMOV UR8, UR22 ;  /* 0x0000001600087c82 */ /* 0x001fe20008000000 */
[----:B------:R-:W-:Y:S01]  /*16c90*/  UMOV UR10, UR27 ;  /* 0x0000001b000a7c82 */ /* 0x000fe20008000000 */
[----:B------:R-:W-:Y:S01]  /*16ca0*/  R2UR UR27, R18 ;  /* 0x00000000121b72ca */ /* 0x000fe200000e0000 */
[----:B------:R0:W-:Y:S01]  /*16cb0*/  UTMALDG.3D [UR8], [UR14], desc[UR4] ;  /* 0x000004080e0075b4 */ /* 0x0001e20008011000 */
[----:B------:R-:W-:Y:S01]  /*16cc0*/  UIADD3 UR22, UR20, 0x1d180, URZ ;  /* 0x0001d18014167890 */ /* 0x000fe2000fffe03f */
[----:B0-----:R-:W-:Y:S01]  /*16cd0*/  UMOV UR10, UR28 ;  /* 0x0000001c000a7c82 */ /* 0x001fe20008000000 */
[----:B------:R-:W-:Y:S01]  /*16ce0*/  R2UR UR28, R13 ;  /* 0x000000000d1c72ca */ /* 0x000fe200000e0000 */
[----:B------:R-:W-:Y:S01]  /*16cf0*/  UMOV UR8, UR23 ;  /* 0x0000001700087c82 */ /* 0x000fe20008000000 */
[----:B------:R-:W-:Y:S01]  /*16d00*/  UIADD3 UR23, UR20, 0x1e180, URZ ;  /* 0x0001e18014177890 */ /* 0x000fe2000fffe03f */
[----:B------:R0:W-:Y:S01]  /*16d10*/  UTMALDG.3D [UR8], [UR14], desc[UR4] ;  /* 0x000004080e0075b4 */ /* 0x0001e20008011000 */
[----:B------:R-:W-:Y:S01]  /*16d20*/  UIADD3 UR20, UR20, 0x1f180, URZ ;  /* 0x0001f18014147890 */ /* 0x000fe2000fffe03f */
[----:B0-----:R-:W-:Y:S01]  /*16d30*/  UMOV UR8, UR21 ;  /* 0x0000001500087c82 */ /* 0x001fe20008000000 */
[----:B------:R-:W-:-:S02]  /*16d40*/  UMOV UR10, UR29 ;  /* 0x0000001d000a7c82 */ /* 0x000fc40008000000 */
[----:B------:R0:W-:Y:S02]  /*16d50*/  UTMALDG.3D [UR8], [UR6], desc[UR4] ;  /* 0x00000408060075b4 */ /* 0x0001e40008011000 */
[----:B0-----:R-:W-:Y:S01]  /*16d60*/  UMOV UR8, UR22 ;  /* 0x0000001600087c82 */ /* 0x001fe20008000000 */
[----:B------:R-:W-:Y:S02]  /*16d70*/  UMOV UR10, UR26 ;  /* 0x0000001a000a7c82 */ /* 0x000fe40008000000 */
[----:B------:R0:W-:Y:S02]  /*16d80*/  UTMALDG.3D [UR8], [UR6], desc[UR4] ;  /* 0x00000408060075b4 */ /* 0x0001e40008011000 */
[----:B0-----:R-:W-:Y:S01]  /*16d90*/  UMOV UR8, UR23 ;  /* 0x0000001700087c82 */ /* 0x001fe20008000000 */
[----:B------:R-:W-:Y:S02]  /*16da0*/  UMOV UR10, UR27 ;  /* 0x0000001b000a7c82 */ /* 0x000fe40008000000 */
[----:B------:R0:W-:Y:S02]  /*16db0*/  UTMALDG.3D [UR8], [UR6], desc[UR4] ;  /* 0x00000408060075b4 */ /* 0x0001e40008011000 */
[----:B0-----:R-:W-:Y:S01]  /*16dc0*/  UMOV UR8, UR20 ;  /* 0x0000001400087c82 */ /* 0x001fe20008000000 */
[----:B------:R-:W-:-:S02]  /*16dd0*/  UMOV UR10, UR28 ;  /* 0x0000001c000a7c82 */ /* 0x000fc40008000000 */
[----:B------:R0:W-:Y:S02]  /*16de0*/  UTMALDG.3D [UR8], [UR6], desc[UR4] ;  /* 0x00000408060075b4 */ /* 0x0001e40008011000 */
[----:B0-----:R-:W-:Y:S05]  /*16df0*/  @P3 BRA `(.L_x_551) ;  /* 0xfffffff800d83947 */ /* 0x001fea000383ffff */
.L_x_547:
[----:B------:R-:W-:Y:S05]  /*16e00*/  BSYNC B1 ;  /* 0x0000000000017941 */ /* 0x000fea0003800000 */
.L_x_546:
[----:B------:R-:W2:Y:S01]  /*16e10*/  LDL.LU R13, [R1+0x200] ;  /* 0x00020000010d7983 */ /* 0x000ea20000300800 */
[----:B------:R-:W-:Y:S01]  /*16e20*/  LOP3.LUT P3, RZ, R8, 0xff, RZ, 0xc0, !PT ;  /* 0x000000ff08ff7812 */ /* 0x000fe2000786c0ff */
[----:B------:R-:W-:Y:S01]  /*16e30*/  VIADD R6, R6, UR18 ;  /* 0x0000001206067c36 */ /* 0x000fe20008000000 */
[----:B------:R-:W-:Y:S01]  /*16e40*/  ULDC.64 UR4, c[0x0][0x650] ;  /* 0x0001940000047ab9 */ /* 0x000fe20000000a00 */
[----:B------:R-:W3:Y:S01]  /*16e50*/  LDL.LU R19, [R1+0x204] ;  /* 0x0002040001137983 */ /* 0x000ee20000300800 */
[----:B------:R-:W-:Y:S01]  /*16e60*/  UISETP.GE.U32.AND UP0, UPT, UR18, 0x7, UPT ;  /* 0x000000071200788c */ /* 0x000fe2000bf06070 */
[C---:B------:R-:W-:Y:S01]  /*16e70*/  IMAD.WIDE.U32 R2, R6.reuse, 0x24924925, RZ ;  /* 0x2492492506027825 */ /* 0x040fe200078e00ff */
[C---:B------:R-:W-:Y:S01]  /*16e80*/  ISETP.GT.U32.AND P1, PT, R6.reuse, 0x6, PT ;  /* 0x000000060600780c */ /* 0x040fe20003f24070 */
[----:B------:R-:W-:Y:S01]  /*16e90*/  BSSY B1, `(.L_x_552) ;  /* 0x0000074000017945 */ /* 0x000fe20003800000 */
[----:B------:R-:W-:Y:S01]  /*16ea0*/  PRMT R8, RZ, 0x7610, R8 ;  /* 0x00007610ff087816 */ /* 0x000fe20000000008 */
[----:B------:R-:W-:-:S02]  /*16eb0*/  IMAD.IADD R2, R6, 0x1, -R3 ;  /* 0x0000000106027824 */ /* 0x000fc400078e0a03 */
[----:B------:R-:W-:Y:S02]  /*16ec0*/  IMAD.MOV.U32 R9, RZ, RZ, -0x1 ;  /* 0xffffffffff097424 */ /* 0x000fe400078e00ff */
[----:B------:R-:W0:Y:S01]  /*16ed0*/  @P3 S2R R4, SR_CgaCtaId ;  /* 0x0000000000043919 */ /* 0x000e220000008800 */
[----:B------:R-:W-:Y:S02]  /*16ee0*/  LEA.HI R2, R2, R3, RZ, 0x1f ;  /* 0x0000000302027211 */ /* 0x000fe400078ff8ff */
[----:B------:R-:W-:-:S04]  /*16ef0*/  @P3 MOV R3, 0x400 ;  /* 0x0000040000033802 */ /* 0x000fc80000000f00 */
[----:B0-----:R-:W-:Y:S02]  /*16f00*/  @P3 LEA R3, R4, R3, 0x18 ;  /* 0x0000000304033211 */ /* 0x001fe400078ec0ff */
[----:B------:R-:W-:Y:S02]  /*16f10*/  MOV R4, UR18 ;  /* 0x0000001200047c02 */ /* 0x000fe40008000f00 */
[----:B------:R0:W-:Y:S01]  /*16f20*/  @P3 SYNCS.ARRIVE.TRANS64.A1T0 RZ, [R3+URZ+0x88], RZ ;  /* 0x000088ff03ff39a7 */ /* 0x0001e2000810003f */
[----:B------:R-:W-:Y:S02]  /*16f30*/  PLOP3.LUT P3, PT, PT, PT, UP0, 0x80, 0x0 ;  /* 0x000000000000781c */ /* 0x000fe40003f6f008 */
[----:B------:R-:W-:Y:S02]  /*16f40*/  ISETP.LT.U32.AND P1, PT, R4, 0x7, P1 ;  /* 0x000000070400780c */ /* 0x000fe40000f21070 */
[----:B------:R-:W-:Y:S02]  /*16f50*/  PRMT R4, RZ, 0x7610, R4 ;  /* 0x00007610ff047816 */ /* 0x000fe40000000004 */
[----:B0-----:R-:W-:-:S04]  /*16f60*/  SEL R3, RZ, 0x1, !P1 ;  /* 0x00000001ff037807 */ /* 0x001fc80004800000 */
[----:B------:R-:W-:Y:S02]  /*16f70*/  LOP3.LUT R0, R0, R3, RZ, 0x3c, !PT ;  /* 0x0000000300007212 */ /* 0x000fe400078e3cff */
[----:B------:R-:W-:Y:S01]  /*16f80*/  SHF.R.U32.HI R3, RZ, 0x2, R2 ;  /* 0x00000002ff037819 */ /* 0x000fe20000011602 */
[----:B------:R-:W-:-:S03]  /*16f90*/  IMAD.MOV.U32 R2, RZ, RZ, -0x1 ;  /* 0xffffffffff027424 */ /* 0x000fc600078e00ff */
[----:B------:R-:W-:Y:S01]  /*16fa0*/  @P3 LOP3.LUT R0, R0, 0x1, R3, 0x78, !PT ;  /* 0x0000000100003812 */ /* 0x000fe200078e7803 */
[----:B------:R-:W-:Y:S02]  /*16fb0*/  IMAD R6, R3, -0x7, R6 ;  /* 0xfffffff903067824 */ /* 0x000fe400078e0206 */
[----:B------:R-:W-:Y:S01]  /*16fc0*/  IMAD.MOV.U32 R3, RZ, RZ, -0x1 ;  /* 0xffffffffff037424 */ /* 0x000fe200078e00ff */
[----:B---3--:R-:W-:-:S04]  /*16fd0*/  IADD3 R19, P1, R19, UR24, RZ ;  /* 0x0000001813137c10 */ /* 0x008fc8000ff3e0ff */
[----:B--2---:R-:W-:Y:S01]  /*16fe0*/  IADD3.X R13, R13, UR19, RZ, P1, !PT ;  /* 0x000000130d0d7c10 */ /* 0x004fe20008ffe4ff */
[----:B------:R0:W-:Y:S01]  /*16ff0*/  STL [R1+0x204], R19 ;  /* 0x0002041301007387 */ /* 0x0001e20000100800 */
[----:B------:R-:W-:-:S03]  /*17000*/  ISETP.GE.U32.AND P1, PT, R19, UR4, PT ;  /* 0x0000000413007c0c */ /* 0x000fc6000bf26070 */
[----:B------:R0:W-:Y:S01]  /*17010*/  STL [R1+0x200], R13 ;  /* 0x0002000d01007387 */ /* 0x0001e20000100800 */
[----:B------:R-:W-:-:S13]  /*17020*/  ISETP.GE.U32.AND.EX P1, PT, R13, UR5, PT, P1 ;  /* 0x000000050d007c0c */ /* 0x000fda000bf26110 */
[----:B0-----:R-:W-:Y:S05]  /*17030*/  @P1 BRA `(.L_x_553) ;  /* 0x0000000400641947 */ /* 0x001fea0003800000 */
[----:B------:R-:W0:Y:S01]  /*17040*/  S2R R7, SR_CTAID.X ;  /* 0x0000000000077919 */ /* 0x000e220000002500 */
[----:B------:R-:W-:Y:S01]  /*17050*/  ULDC UR4, c[0x0][0x150] ;  /* 0x0000540000047ab9 */ /* 0x000fe20000000800 */
[----:B------:R-:W1:Y:S01]  /*17060*/  LDC R4, c[0x0][0x144] ;  /* 0x00005100ff047b82 */ /* 0x000e620000000800 */
[----:B------:R-:W-:Y:S01]  /*17070*/  UISETP.NE.AND UP0, UPT, UR46, URZ, UPT ;  /* 0x0000003f2e00728c */ /* 0x000fe2000bf05270 */
[----:B------:R-:W2:Y:S01]  /*17080*/  S2R R5, SR_CTAID.Y ;  /* 0x0000000000057919 */ /* 0x000ea20000002600 */
[----:B------:R-:W-:-:S04]  /*17090*/  ULDC UR7, c[0x0][0x630] ;  /* 0x00018c0000077ab9 */ /* 0x000fc80000000800 */
[----:B------:R-:W-:Y:S01]  /*170a0*/  PLOP3.LUT P1, PT, PT, PT, UP0, 0x80, 0x0 ;  /* 0x000000000000781c */ /* 0x000fe20003f2f008 */
[----:B------:R-:W3:Y:S01]  /*170b0*/  LDC R10, c[0x0][0x148] ;  /* 0x00005200ff0a7b82 */ /* 0x000ee20000000800 */
[----:B0-----:R-:W-:Y:S02]  /*170c0*/  I2FP.F32.U32 R2, R7 ;  /* 0x0000000700027245 */ /* 0x001fe40000201000 */
[----:B--2---:R-:W-:-:S03]  /*170d0*/  I2FP.F32.U32 R3, R5 ;  /* 0x0000000500037245 */ /* 0x004fc60000201000 */
[----:B------:R-:W-:Y:S01]  /*170e0*/  FMUL R2, R2, UR4 ;  /* 0x0000000402027c20 */ /* 0x000fe20008400000 */
[----:B------:R-:W-:Y:S02]  /*170f0*/  ULDC UR4, c[0x0][0x154] ;  /* 0x0000550000047ab9 */ /* 0x000fe40000000800 */
[----:B------:R-:W-:Y:S01]  /*17100*/  FMUL R9, R3, UR4 ;  /* 0x0000000403097c20 */ /* 0x000fe20008400000 */
[----:B------:R-:W-:Y:S02]  /*17110*/  ULDC.64 UR4, c[0x0][0x628] ;  /* 0x00018a0000047ab9 */ /* 0x000fe40000000a00 */
[----:B------:R-:W0:Y:S08]  /*17120*/  F2I.U32.TRUNC.NTZ R2, R2 ;  /* 0x0000000200027305 */ /* 0x000e30000020f000 */
[----:B------:R-:W2:Y:S01]  /*17130*/  F2I.U32.TRUNC.NTZ R9, R9 ;  /* 0x0000000900097305 */ /* 0x000ea2000020f000 */
[----:B0-----:R-:W-:-:S02]  /*17140*/  IMAD.MOV R3, RZ, RZ, -R2 ;  /* 0x000000ffff037224 */ /* 0x001fc400078e0a02 */
[----:B------:R-:W-:Y:S02]  /*17150*/  IMAD.MOV.U32 R2, RZ, RZ, R19 ;  /* 0x000000ffff027224 */ /* 0x000fe400078e0013 */
[----:B-1----:R-:W-:Y:S01]  /*17160*/  IMAD R7, R4, R3, R7 ;  /* 0x0000000304077224 */ /* 0x002fe200078e0207 */
[----:B--2---:R-:W-:-:S05]  /*17170*/  IADD3 R3, -R9, RZ, RZ ;  /* 0x000000ff09037210 */ /* 0x004fca0007ffe1ff */
[----:B---3--:R-:W-:Y:S01]  /*17180*/  @P1 IMAD R7, R10, R3, R5 ;  /* 0x000000030a071224 */ /* 0x008fe200078e0205 */
[----:B------:R-:W-:Y:S01]  /*17190*/  ISETP.NE.U32.AND P1, PT, RZ, UR4, PT ;  /* 0x00000004ff007c0c */ /* 0x000fe2000bf25070 */
[----:B------:R-:W-:-:S03]  /*171a0*/  IMAD.MOV.U32 R3, RZ, RZ, R13 ;  /* 0x000000ffff037224 */ /* 0x000fc600078e000d */
[----:B------:R-:W-:-:S13]  /*171b0*/  ISETP.NE.AND.EX P1, PT, RZ, UR5, PT, P1 ;  /* 0x00000005ff007c0c */ /* 0x000fda000bf25310 */
[----:B------:R-:W-:Y:S05]  /*171c0*/  @!P1 BRA `(.L_x_554) ;  /* 0x0000000000289947 */ /* 0x000fea0003800000 */
[----:B------:R-:W-:Y:S02]  /*171d0*/  ULDC UR6, c[0x0][0x634] ;  /* 0x00018d0000067ab9 */ /* 0x000fe40000000800 */
[----:B------:R-:W-:-:S05]  /*171e0*/  IADD3 R3, P1, R19, UR6, RZ ;  /* 0x0000000613037c10 */ /* 0x000fca000ff3e0ff */
[----:B------:R-:W-:-:S04]  /*171f0*/  IMAD.X R9, RZ, RZ, R13, P1 ;  /* 0x000000ffff097224 */ /* 0x000fc800008e060d */
[----:B------:R-:W-:-:S04]  /*17200*/  IMAD.WIDE.U32 R4, R9, UR4, RZ ;  /* 0x0000000409047c25 */ /* 0x000fc8000f8e00ff */
[----:B------:R-:W-:-:S04]  /*17210*/  IMAD.WIDE.U32 R4, P1, R3, UR5, R4 ;  /* 0x0000000503047c25 */ /* 0x000fc8000f820004 */
[----:B------:R-:W-:Y:S01]  /*17220*/  IMAD.WIDE.U32 R2, R3, UR4, RZ ;  /* 0x0000000403027c25 */ /* 0x000fe2000f8e00ff */
[----:B------:R-:W-:-:S04]  /*17230*/  MOV R2, R5 ;  /* 0x0000000500027202 */ /* 0x000fc80000000f00 */
[----:B------:R-:W-:Y:S01]  /*17240*/  IADD3 RZ, P3, R3, R4, RZ ;  /* 0x0000000403ff7210 */ /* 0x000fe20007f7e0ff */
[----:B------:R-:W-:-:S04]  /*17250*/  IMAD.X R3, RZ, RZ, RZ, P1 ;  /* 0x000000ffff037224 */ /* 0x000fc800008e06ff */
[----:B------:R-:W-:-:S08]  /*17260*/  IMAD.WIDE.U32.X R2, R9, UR5, R2, P3 ;  /* 0x0000000509027c25 */ /* 0x000fd000098e0402 */
.L_x_554:
[--C-:B------:R-:W-:Y:S01]  /*17270*/  SHF.R.U64 R9, R2, UR7, R3.reuse ;  /* 0x0000000702097c19 */ /* 0x100fe20008001203 */
[----:B------:R-:W-:Y:S01]  /*17280*/  ULDC.64 UR4, c[0x0][0x620] ;  /* 0x0001880000047ab9 */ /* 0x000fe20000000a00 */
[----:B------:R-:W-:Y:S01]  /*17290*/  SHF.R.U32.HI R2, RZ, UR7, R3 ;  /* 0x00000007ff027c19 */ /* 0x000fe20008011603 */
[----:B------:R-:W-:Y:S01]  /*172a0*/  IMAD.MOV.U32 R3, RZ, RZ, R13 ;  /* 0x000000ffff037224 */ /* 0x000fe200078e000d */
[----:B------:R-:W-:Y:S01]  /*172b0*/  IADD3 R11, P1, RZ, -R9, RZ ;  /* 0x80000009ff0b7210 */ /* 0x000fe20007f3e0ff */
[----:B------:R-:W-:-:S04]  /*172c0*/  ULDC.64 UR6, c[0x0][0x640] ;  /* 0x0001900000067ab9 */ /* 0x000fc80000000a00 */
[----:B------:R-:W-:Y:S01]  /*172d0*/  IMAD.X R2, RZ, RZ, ~R2, P1 ;  /* 0x000000ffff027224 */ /* 0x000fe200008e0e02 */
[----:B------:R-:W-:-:S03]  /*172e0*/  ISETP.NE.U32.AND P1, PT, RZ, UR6, PT ;  /* 0x00000006ff007c0c */ /* 0x000fc6000bf25070 */
[----:B------:R-:W-:Y:S01]  /*172f0*/  IMAD R2, R2, UR4, RZ ;  /* 0x0000000402027c24 */ /* 0x000fe2000f8e02ff */
[----:B------:R-:W-:-:S03]  /*17300*/  ISETP.NE.AND.EX P1, PT, RZ, UR7, PT, P1 ;  /* 0x00000007ff007c0c */ /* 0x000fc6000bf25310 */
[----:B------:R-:W-:Y:S02]  /*17310*/  IMAD R5, R11, UR5, R2 ;  /* 0x000000050b057c24 */ /* 0x000fe4000f8e0202 */
[----:B------:R-:W-:-:S04]  /*17320*/  IMAD.MOV.U32 R2, RZ, RZ, R19 ;  /* 0x000000ffff027224 */ /* 0x000fc800078e0013 */
[----:B------:R-:W-:Y:S01]  /*17330*/  IMAD.WIDE.U32 R2, R11, UR4, R2 ;  /* 0x000000040b027c25 */ /* 0x000fe2000f8e0002 */
[----:B------:R-:W-:-:S03]  /*17340*/  ULDC UR4, c[0x0][0x618] ;  /* 0x0001860000047ab9 */ /* 0x000fc60000000800 */
[----:B------:R-:W-:-:S05]  /*17350*/  IMAD.IADD R3, R3, 0x1, R5 ;  /* 0x0000000103037824 */ /* 0x000fca00078e0205 */
[--C-:B------:R-:W-:Y:S02]  /*17360*/  SHF.R.U64 R10, R2, UR4, R3.reuse ;  /* 0x00000004020a7c19 */ /* 0x100fe40008001203 */
[----:B------:R-:W-:Y:S01]  /*17370*/  SHF.R.U32.HI R3, RZ, UR4, R3 ;  /* 0x00000004ff037c19 */ /* 0x000fe20008011603 */
[----:B------:R-:W-:-:S03]  /*17380*/  ULDC UR4, c[0x0][0x608] ;  /* 0x0001820000047ab9 */ /* 0x000fc60000000800 */
[--C-:B------:R-:W-:Y:S02]  /*17390*/  SHF.R.U64 R12, R10, UR4, R3.reuse ;  /* 0x000000040a0c7c19 */ /* 0x100fe40008001203 */
[----:B------:R-:W-:Y:S01]  /*173a0*/  SHF.R.U32.HI R3, RZ, UR4, R3 ;  /* 0x00000004ff037c19 */ /* 0x000fe20008011603 */
[----:B------:R-:W-:-:S03]  /*173b0*/  ULDC UR4, c[0x0][0x658] ;  /* 0x0001960000047ab9 */ /* 0x000fc60000000800 */
[--C-:B------:R-:W-:Y:S02]  /*173c0*/  SHF.R.U32.HI R13, RZ, UR4, R3.reuse ;  /* 0x00000004ff0d7c19 */ /* 0x100fe40008011603 */
[----:B------:R-:W-:-:S03]  /*173d0*/  SHF.R.U64 R11, R12, UR4, R3 ;  /* 0x000000040c0b7c19 */ /* 0x000fc60008001203 */
[----:B------:R-:W-:Y:S01]  /*173e0*/  IMAD.MOV.U32 R3, RZ, RZ, R13 ;  /* 0x000000ffff037224 */ /* 0x000fe200078e000d */
[----:B------:R-:W-:Y:S01]  /*173f0*/  MOV R2, R11 ;  /* 0x0000000b00027202 */ /* 0x000fe20000000f00 */
[----:B------:R-:W-:Y:S06]  /*17400*/  @!P1 BRA `(.L_x_555) ;  /* 0x0000000000289947 */ /* 0x000fec0003800000 */
[----:B------:R-:W-:Y:S02]  /*17410*/  ULDC UR4, c[0x0][0x64c] ;  /* 0x0001930000047ab9 */ /* 0x000fe40000000800 */
[----:B------:R-:W-:-:S05]  /*17420*/  IADD3 R3, P1, R11, UR4, RZ ;  /* 0x000000040b037c10 */ /* 0x000fca000ff3e0ff */
[----:B------:R-:W-:-:S04]  /*17430*/  IMAD.X R13, RZ, RZ, R13, P1 ;  /* 0x000000ffff0d7224 */ /* 0x000fc800008e060d */
[----:B------:R-:W-:-:S04]  /*17440*/  IMAD.WIDE.U32 R4, R13, UR6, RZ ;  /* 0x000000060d047c25 */ /* 0x000fc8000f8e00ff */
[----:B------:R-:W-:-:S04]  /*17450*/  IMAD.WIDE.U32 R4, P1, R3, UR7, R4 ;  /* 0x0000000703047c25 */ /* 0x000fc8000f820004 */
[----:B------:R-:W-:-:S04]  /*17460*/  IMAD.WIDE.U32 R2, R3, UR6, RZ ;  /* 0x0000000603027c25 */ /* 0x000fc8000f8e00ff */
[----:B------:R-:W-:Y:S01]  /*17470*/  IMAD.MOV.U32 R2, RZ, RZ, R5 ;  /* 0x000000ffff027224 */ /* 0x000fe200078e0005 */
[----:B------:R-:W-:Y:S01]  /*17480*/  IADD3 RZ, P3, R3, R4, RZ ;  /* 0x0000000403ff7210 */ /* 0x000fe20007f7e0ff */
[----:B------:R-:W-:-:S04]  /*17490*/  IMAD.X R3, RZ, RZ, RZ, P1 ;  /* 0x000000ffff037224 */ /* 0x000fc800008e06ff */
[----:B------:R-:W-:-:S08]  /*174a0*/  IMAD.WIDE.U32.X R2, R13, UR7, R2, P3 ;  /* 0x000000070d027c25 */ /* 0x000fd000098e0402 */
.L_x_555:
[----:B------:R-:W-:Y:S01]  /*174b0*/  ULDC UR4, c[0x0][0x648] ;  /* 0x0001920000047ab9 */ /* 0x000fe20000000800 */
[----:B------:R-:W-:Y:S01]  /*174c0*/  LOP3.LUT R12, R12, UR17, RZ, 0xc0, !PT ;  /* 0x000000110c0c7c12 */ /* 0x000fe2000f8ec0ff */
[----:B------:R-:W-:Y:S01]  /*174d0*/  UISETP.NE.AND UP0, UPT, UR46, URZ, UPT ;  /* 0x0000003f2e00728c */ /* 0x000fe2000bf05270 */
[----:B------:R-:W-:Y:S01]  /*174e0*/  SHF.R.U64 R3, R2, UR4, R3 ;  /* 0x0000000402037c19 */ /* 0x000fe20008001203 */
[----:B------:R-:W-:Y:S01]  /*174f0*/  ULDC UR4, c[0x0][0x638] ;  /* 0x00018e0000047ab9 */ /* 0x000fe20000000800 */
[----:B------:R-:W-:Y:S02]  /*17500*/  IMAD.MOV.U32 R4, RZ, RZ, 0x1 ;  /* 0x00000001ff047424 */ /* 0x000fe400078e00ff */
[C---:B------:R-:W-:Y:S01]  /*17510*/  IADD3 R2, -R3.reuse, RZ, RZ ;  /* 0x000000ff03027210 */ /* 0x040fe20007ffe1ff */
[----:B------:R-:W-:Y:S01]  /*17520*/  IMAD R12, R3, UR16, R12 ;  /* 0x00000010030c7c24 */ /* 0x000fe2000f8e020c */
[----:B------:R-:W-:Y:S02]  /*17530*/  PLOP3.LUT P1, PT, PT, PT, UP0, 0x40, 0x0 ;  /* 0x000000000000781c */ /* 0x000fe40003f2e808 */
[----:B------:R-:W-:Y:S01]  /*17540*/  PLOP3.LUT P3, PT, PT, PT, UP0, 0x40, 0x0 ;  /* 0x000000000000781c */ /* 0x000fe20003f6e808 */
[----:B------:R-:W-:Y:S01]  /*17550*/  IMAD R11, R2, UR4, R11 ;  /* 0x00000004020b7c24 */ /* 0x000fe2000f8e020b */
[----:B------:R-:W-:Y:S01]  /*17560*/  ULDC UR4, c[0x0][0x610] ;  /* 0x0001840000047ab9 */ /* 0x000fe20000000800 */
[----:B------:R-:W-:Y:S01]  /*17570*/  LOP3.LUT R2, R10, UR13, RZ, 0xc0, !PT ;  /* 0x0000000d0a027c12 */ /* 0x000fe2000f8ec0ff */
[----:B------:R-:W-:Y:S01]  /*17580*/  IMAD R7, R12, UR4, R7 ;  /* 0x000000040c077c24 */ /* 0x000fe2000f8e0207 */
[----:B------:R-:W-:-:S03]  /*17590*/  ULDC UR4, c[0x0][0x600] ;  /* 0x0001800000047ab9 */ /* 0x000fc60000000800 */
[----:B------:R-:W-:-:S05]  /*175a0*/  IMAD R2, R11, UR4, R2 ;  /* 0x000000040b027c24 */ /* 0x000fca000f8e0202 */
[----:B------:R-:W-:Y:S02]  /*175b0*/  SEL R3, R2, R7, P1 ;  /* 0x0000000702037207 */ /* 0x000fe40000800000 */
[----:B------:R-:W-:-:S07]  /*175c0*/  SEL R2, R7, R2, P3 ;  /* 0x0000000207027207 */ /* 0x000fce0001800000 */
.L_x_553:
[----:B------:R-:W-:Y:S05]  /*175d0*/  BSYNC B1 ;  /* 0x0000000000017941 */ /* 0x000fea0003800000 */
.L_x_552:
[----:B------:R-:W-:-:S13]  /*175e0*/  LOP3.LUT P1, RZ, R4, 0xff, RZ, 0xc0, !PT ;  /* 0x000000ff04ff7812 */ /* 0x000fda000782c0ff */
[----:B------:R-:W-:Y:S05]  /*175f0*/  @P1 BRA `(.L_x_556) ;  /* 0xfffffff000881947 */ /* 0x000fea000383ffff */
[----:B------:R-:W-:Y:S05]  /*17600*/  BSYNC B0 ;  /* 0x0000000000007941 */ /* 0x000fea0003800000 */
.L_x_544:
[----:B------:R-:W-:-:S03]  /*17610*/  UMOV UR4, 0xffffffff ;  /* 0xffffffff00047882 */ /* 0x000fc60000000000 */
[----:B------:R-:W-:Y:S05]  /*17620*/  BRA.DIV UR4, `(.L_x_557) ;  /* 0x0000000604887947 */ /* 0x000fea000b800000 */
[----:B------:R-:W-:-:S13]  /*17630*/  ELECT P6, URZ, PT ;  /* 0x00000000003f782f */ /* 0x000fda00038c0000 */
.L_x_574:
[----:B------:R-:W-:Y:S04]  /*17640*/  BSSY B0, `(.L_x_558) ;  /* 0x0000047000007945 */ /* 0x000fe80003800000 */
[----:B------:R-:W-:Y:S05]  /*17650*/  @!P6 BRA `(.L_x_559) ;  /* 0x000000040014e947 */ /* 0x000fea0003800000 */
[----:B------:R-:W-:-:S04]  /*17660*/  ULOP3.LUT UR4, UR40, 0x2, URZ, 0xfc, !UPT ;  /* 0x0000000228047892 */ /* 0x000fc8000f8efc3f */
[----:B------:R-:W-:-:S06]  /*17670*/  UISETP.NE.AND UP0, UPT, UR4, 0x3, UPT ;  /* 0x000000030400788c */ /* 0x000fcc000bf05270 */
[----:B------:R-:W-:-:S13]  /*17680*/  PLOP3.LUT P0, PT, PT, PT, UP0, 0x80, 0x0 ;  /* 0x000000000000781c */ /* 0x000fda0003f0f008 */
[----:B------:R-:W-:Y:S05]  /*17690*/  @!P0 BRA `(.L_x_560) ;  /* 0x0000000000048947 */ /* 0x000fea0003800000 */
[----:B------:R-:W-:Y:S01]  /*176a0*/  BPT.TRAP 0x1 ;  /* 0x000000040000795c */ /* 0x000fe20000300000 */
.L_x_560:
[----:B------:R-:W0:Y:S01]  /*176b0*/  S2R R3, SR_CgaCtaId ;  /* 0x0000000000037919 */ /* 0x000e220000008800 */
[----:B------:R-:W-:-:S04]  /*176c0*/  MOV R2, 0x400 ;  /* 0x0000040000027802 */ /* 0x000fc80000000f00 */
[----:B0-----:R-:W-:Y:S02]  /*176d0*/  LEA R3, R3, R2, 0x18 ;  /* 0x0000000203037211 */ /* 0x001fe400078ec0ff */
[----:B------:R-:W-:-:S03]  /*176e0*/  SHF.L.U32 R2, R0, 0x1f, RZ ;  /* 0x0000001f00027819 */ /* 0x000fc600000006ff */
[----:B------:R-:W-:-:S04]  /*176f0*/  VIADD R3, R3, 0x38 ;  /* 0x0000003803037836 */ /* 0x000fc80000000000 */
[----:B------:R-:W-:-:S04]  /*17700*/  IMAD R5, R6, 0x8, R3 ;  /* 0x0000000806057824 */ /* 0x000fc800078e0203 */
[----:B------:R-:W0:Y:S02]  /*17710*/  SYNCS.PHASECHK.TRANS64.TRYWAIT P0, [R5+URZ], R2 ;  /* 0x00000002050075a7 */ /* 0x000e24000800017f */
[----:B0-----:R-:W-:Y:S05]  /*17720*/  @!P0 BRA `(.L_x_561) ;  /* 0x0000000400688947 */ /* 0x001fea0003800000 */
.L_x_575:
[----:B------:R-:W-:-:S05]  /*17730*/  VIADD R6, R6, 0x1 ;  /* 0x0000000106067836 */ /* 0x000fca0000000000 */
[----:B------:R-:W-:-:S04]  /*17740*/  ISETP.NE.AND P0, PT, R6, 0x7, PT ;  /* 0x000000070600780c */ /* 0x000fc80003f05270 */
[----:B0-----:R-:W-:Y:S02]  /*17750*/  SEL R5, RZ, 0x1, P0 ;  /* 0x00000001ff057807 */ /* 0x001fe40000000000 */
[----:B------:R-:W-:Y:S02]  /*17760*/  SEL R6, R6, RZ, P0 ;  /* 0x000000ff06067207 */ /* 0x000fe40000000000 */
[----:B------:R-:W-:Y:S02]  /*17770*/  LOP3.LUT R5, R0, R5, RZ, 0x3c, !PT ;  /* 0x0000000500057212 */ /* 0x000fe400078e3cff */
[----:B------:R-:W-:Y:S02]  /*17780*/  LEA R7, R6, R3, 0x3 ;  /* 0x0000000306077211 */ /* 0x000fe400078e18ff */
[----:B------:R-:W-:-:S04]  /*17790*/  SHF.L.U32 R0, R5, 0x1f, RZ ;  /* 0x0000001f05007819 */ /* 0x000fc800000006ff */
[----:B------:R-:W0:Y:S02]  /*177a0*/  SYNCS.PHASECHK.TRANS64.TRYWAIT P0, [R7+URZ], R0 ;  /* 0x00000000070075a7 */ /* 0x000e24000800017f */
[----:B0-----:R-:W-:Y:S05]  /*177b0*/  @!P0 BRA `(.L_x_562) ;  /* 0x0000000400588947 */ /* 0x001fea0003800000 */
.L_x_576:
[----:B0-----:R-:W-:-:S05]  /*177c0*/  VIADD R0, R6, 0x1 ;  /* 0x0000000106007836 */ /* 0x001fca0000000000 */
[----:B------:R-:W-:-:S04]  /*177d0*/  ISETP.NE.AND P0, PT, R0, 0x7, PT ;  /* 0x000000070000780c */ /* 0x000fc80003f05270 */
[----:B------:R-:W-:Y:S02]  /*177e0*/  SEL R2, RZ, 0x1, P0 ;  /* 0x00000001ff027807 */ /* 0x000fe40000000000 */
[----:B------:R-:W-:Y:S02]  /*177f0*/  SEL R4, R0, RZ, P0 ;  /* 0x000000ff00047207 */ /* 0x000fe40000000000 */
[----:B------:R-:W-:-:S03]  /*17800*/  LOP3.LUT R5, R5, R2, RZ, 0x3c, !PT ;  /* 0x0000000205057212 */ /* 0x000fc600078e3cff */
[----:B------:R-:W-:Y:S01]  /*17810*/  IMAD R7, R4, 0x8, R3 ;  /* 0x0000000804077824 */ /* 0x000fe200078e0203 */
[----:B------:R-:W-:-:S04]  /*17820*/  SHF.L.U32 R0, R5, 0x1f, RZ ;  /* 0x0000001f05007819 */ /* 0x000fc800000006ff */
[----:B------:R-:W0:Y:S02]  /*17830*/  SYNCS.PHASECHK.TRANS64.TRYWAIT P0, [R7+URZ], R0 ;  /* 0x00000000070075a7 */ /* 0x000e24000800017f */
[----:B0-----:R-:W-:Y:S05]  /*17840*/  @!P0 BRA `(.L_x_563) ;  /* 0x0000000400488947 */ /* 0x001fea0003800000 */
.L_x_577:
        /* <DEDUP_REMOVED lines=9> */
.L_x_578:
[----:B0-----:R-:W-:-:S04]  /*178e0*/  IADD3 R0, R4, 0x1, RZ ;  /* 0x0000000104007810 */ /* 0x001fc80007ffe0ff */
        /* <DEDUP_REMOVED lines=8> */
.L_x_579:
        /* <DEDUP_REMOVED lines=9> */
.L_x_580:
[----:B0-----:R-:W-:-:S05]  /*17a00*/  VIADD R0, R4, 0x1 ;  /* 0x0000000104007836 */ /* 0x001fca0000000000 */
[----:B------:R-:W-:-:S04]  /*17a10*/  ISETP.NE.AND P0, PT, R0, 0x7, PT ;  /* 0x000000070000780c */ /* 0x000fc80003f05270 */
[----:B------:R-:W-:Y:S02]  /*17a20*/  SEL R2, RZ, 0x1, P0 ;  /* 0x00000001ff027807 */ /* 0x000fe40000000000 */
[----:B------:R-:W-:Y:S02]  /*17a30*/  SEL R0, R0, RZ, P0 ;  /* 0x000000ff00007207 */ /* 0x000fe40000000000 */
[----:B------:R-:W-:Y:S02]  /*17a40*/  LOP3.LUT R2, R5, R2, RZ, 0x3c, !PT ;  /* 0x0000000205027212 */ /* 0x000fe400078e3cff */
[----:B------:R-:W-:Y:S02]  /*17a50*/  LEA R3, R0, R3, 0x3 ;  /* 0x0000000300037211 */ /* 0x000fe400078e18ff */
[----:B------:R-:W-:-:S07]  /*17a60*/  SHF.L.U32 R0, R2, 0x1f, RZ ;  /* 0x0000001f02007819 */ /* 0x000fce00000006ff */
.L_x_567:
[----:B0-----:R0:W1:Y:S02]  /*17a70*/  SYNCS.PHASECHK.TRANS64.TRYWAIT P0, [R3+URZ], R0 ;  /* 0x00000000030075a7 */ /* 0x001064000800017f */
[----:B-1----:R-:W-:Y:S05]  /*17a80*/  @!P0 NANOSLEEP.SYNCS 0x989680 ;  /* 0x009896800000895d */ /* 0x002fea0003900000 */
[----:B------:R-:W1:Y:S02]  /*17a90*/  @!P0 SYNCS.PHASECHK.TRANS64 P0, [R3+URZ], R0 ;  /* 0x00000000030085a7 */ /* 0x000e64000800007f */
[----:B-1----:R-:W-:Y:S05]  /*17aa0*/  @!P0 BRA `(.L_x_567) ;  /* 0xfffffffc00f08947 */ /* 0x002fea000383ffff */
.L_x_559:
[----:B------:R-:W-:Y:S05]  /*17ab0*/  BSYNC B0 ;  /* 0x0000000000007941 */ /* 0x000fea0003800000 */
.L_x_558:
[----:B------:R-:W-:Y:S05]  /*17ac0*/  EXIT ;  /* 0x000000000000794d */ /* 0x000fea0003800000 */
.L_x_17:
[----:B-1----:R1:W4:Y:S02]  /*17ad0*/  SYNCS.PHASECHK.TRANS64.TRYWAIT P1, [R3+URZ], R0 ;  /* 0x00000000030075a7 */ /* 0x002324000802017f */
[----:B----4-:R-:W-:Y:S05]  /*17ae0*/  @!P1 NANOSLEEP.SYNCS 0x989680 ;  /* 0x009896800000995d */ /* 0x010fea0003900000 */
[----:B------:R-:W4:Y:S02]  /*17af0*/  @!P1 SYNCS.PHASECHK.TRANS64 P1, [R3+URZ], R0 ;  /* 0x00000000030095a7 */ /* 0x000f24000802007f */
[----:B----4-:R-:W-:Y:S05]  /*17b00*/  @!P1 BRA `(.L_x_17) ;  /* 0xfffffffc00f09947 */ /* 0x010fea000383ffff */
[----:B------:R-:W-:Y:S05]  /*17b10*/  BRA `(.L_x_16) ;  /* 0xfffffe9800587947 */ /* 0x000fea000383ffff */
.L_x_22:
[----:B-1----:R-:W-:-:S04]  /*17b20*/  IMAD.U32 R5, RZ, RZ, UR4 ;  /* 0x00000004ff057e24 */ /* 0x002fc8000f8e00ff */
[----:B------:R1:W2:Y:S03]  /*17b30*/  SYNCS.PHASECHK.TRANS64.TRYWAIT P1, [R5+URZ], R4 ;  /* 0x00000004050075a7 */ /* 0x0002a6000802017f */
[----:B--2---:R-:W-:Y:S05]  /*17b40*/  @!P1 NANOSLEEP.SYNCS 0x989680 ;  /* 0x009896800000995d */ /* 0x004fea0003900000 */
[----:B------:R-:W2:Y:S02]  /*17b50*/  @!P1 SYNCS.PHASECHK.TRANS64 P1, [R5+URZ], R4 ;  /* 0x00000004050095a7 */ /* 0x000ea4000802007f */
[----:B--2---:R-:W-:Y:S05]  /*17b60*/  @!P1 BRA `(.L_x_22) ;  /* 0xfffffffc00ec9947 */ /* 0x004fea000383ffff */
[----:B------:R-:W-:Y:S05]  /*17b70*/  BRA `(.L_x_21) ;  /* 0xfffffeac00b47947 */ /* 0x000fea000383ffff */
.L_x_545:
[----:B------:R-:W-:Y:S01]  /*17b80*/  BSSY B1, `(.L_x_568) ;  /* 0x0000006000017945 */ /* 0x000fe20003800000 */
[----:B------:R-:W-:-:S07]  /*17b90*/  IMAD.MOV.U32 R15, RZ, RZ, -0x1 ;  /* 0xffffffffff0f7424 */ /* 0x000fce00078e00ff */
[----:B------:R-:W-:Y:S05]  /*17ba0*/  WARPSYNC.COLLECTIVE R15, `(.L_x_569) ;  /* 0x000000000f0c7348 */ /* 0x000fea0003c00000 */
[----:B------:R-:W-:Y:S02]  /*17bb0*/  ELECT P6, UR62, PT ;  /* 0x00000000003e782f */ /* 0x000fe400038c0000 */
[----:B------:R-:W-:Y:S01]  /*17bc0*/  MOV R14, UR62 ;  /* 0x0000003e000e7c02 */ /* 0x000fe20008000f00 */
[----:B------:R-:W-:Y:S10]  /*17bd0*/  ENDCOLLECTIVE ;  /* 0x000000000000791b */ /* 0x000ff40003800000 */
.L_x_569:
[----:B------:R-:W-:Y:S05]  /*17be0*/  BSYNC B1 ;  /* 0x0000000000017941 */ /* 0x000fea0003800000 */
.L_x_568:
[----:B------:R-:W-:Y:S05]  /*17bf0*/  BRA `(.L_x_570) ;  /* 0xffffffec00147947 */ /* 0x000fea000383ffff */
.L_x_548:
[----:B0-----:R0:W1:Y:S02]  /*17c00*/  SYNCS.PHASECHK.TRANS64.TRYWAIT P1, [R7+URZ+0x38], R20 ;  /* 0x00003814070075a7 */ /* 0x001064000802017f */
[----:B-1----:R-:W-:Y:S05]  /*17c10*/  @!P1 NANOSLEEP.SYNCS 0x989680 ;  /* 0x009896800000995d */ /* 0x002fea0003900000 */
[----:B------:R-:W1:Y:S02]  /*17c20*/  @!P1 SYNCS.PHASECHK.TRANS64 P1, [R7+URZ+0x38], R20 ;  /* 0x00003814070095a7 */ /* 0x000e64000802007f */
[----:B-1----:R-:W-:Y:S05]  /*17c30*/  @!P1 BRA `(.L_x_548) ;  /* 0xfffffffc00f09947 */ /* 0x002fea000383ffff */
[----:B------:R-:W-:Y:S05]  /*17c40*/  BRA `(.L_x_571) ;  /* 0xffffffec00607947 */ /* 0x000fea000383ffff */
.L_x_557:
[----:B------:R-:W-:Y:S01]  /*17c50*/  BSSY B0, `(.L_x_572) ;  /* 0x0000006000007945 */ /* 0x000fe20003800000 */
[----:B------:R-:W-:-:S07]  /*17c60*/  IMAD.MOV.U32 R15, RZ, RZ, -0x1 ;  /* 0xffffffffff0f7424 */ /* 0x000fce00078e00ff */
[----:B------:R-:W-:Y:S05]  /*17c70*/  WARPSYNC.COLLECTIVE R15, `(.L_x_573) ;  /* 0x000000000f0c7348 */ /* 0x000fea0003c00000 */
[----:B------:R-:W-:Y:S02]  /*17c80*/  ELECT P6, UR62, PT ;  /* 0x00000000003e782f */ /* 0x000fe400038c0000 */
[----:B------:R-:W-:Y:S01]  /*17c90*/  MOV R14, UR62 ;  /* 0x0000003e000e7c02 */ /* 0x000fe20008000f00 */
[----:B------:R-:W-:Y:S10]  /*17ca0*/  ENDCOLLECTIVE ;  /* 0x000000000000791b */ /* 0x000ff40003800000 */
.L_x_573:
[----:B------:R-:W-:Y:S05]  /*17cb0*/  BSYNC B0 ;  /* 0x0000000000007941 */ /* 0x000fea0003800000 */
.L_x_572:
[----:B------:R-:W-:Y:S05]  /*17cc0*/  BRA `(.L_x_574) ;  /* 0xfffffff8005c7947 */ /* 0x000fea000383ffff */
.L_x_561:
[----:B0-----:R0:W1:Y:S02]  /*17cd0*/  SYNCS.PHASECHK.TRANS64.TRYWAIT P0, [R5+URZ], R2 ;  /* 0x00000002050075a7 */ /* 0x001064000800017f */
[----:B-1----:R-:W-:Y:S05]  /*17ce0*/  @!P0 NANOSLEEP.SYNCS 0x989680 ;  /* 0x009896800000895d */ /* 0x002fea0003900000 */
[----:B------:R-:W1:Y:S02]  /*17cf0*/  @!P0 SYNCS.PHASECHK.TRANS64 P0, [R5+URZ], R2 ;  /* 0x00000002050085a7 */ /* 0x000e64000800007f */
[----:B-1----:R-:W-:Y:S05]  /*17d00*/  @!P0 BRA `(.L_x_561) ;  /* 0xfffffffc00f08947 */ /* 0x002fea000383ffff */
[----:B------:R-:W-:Y:S05]  /*17d10*/  BRA `(.L_x_575) ;  /* 0xfffffff800847947 */ /* 0x000fea000383ffff */
.L_x_562:
[----:B0-----:R0:W1:Y:S02]  /*17d20*/  SYNCS.PHASECHK.TRANS64.TRYWAIT P0, [R7+URZ], R0 ;  /* 0x00000000070075a7 */ /* 0x001064000800017f */
[----:B-1----:R-:W-:Y:S05]  /*17d30*/  @!P0 NANOSLEEP.SYNCS 0x989680 ;  /* 0x009896800000895d */ /* 0x002fea0003900000 */
[----:B------:R-:W1:Y:S02]  /*17d40*/  @!P0 SYNCS.PHASECHK.TRANS64 P0, [R7+URZ], R0 ;  /* 0x00000000070085a7 */ /* 0x000e64000800007f */
[----:B-1----:R-:W-:Y:S05]  /*17d50*/  @!P0 BRA `(.L_x_562) ;  /* 0xfffffffc00f08947 */ /* 0x002fea000383ffff */
[----:B------:R-:W-:Y:S05]  /*17d60*/  BRA `(.L_x_576) ;  /* 0xfffffff800947947 */ /* 0x000fea000383ffff */
.L_x_563:
[----:B0-----:R0:W1:Y:S02]  /*17d70*/  SYNCS.PHASECHK.TRANS64.TRYWAIT P0, [R7+URZ], R0 ;  /* 0x00000000070075a7 */ /* 0x001064000800017f */
[----:B-1----:R-:W-:Y:S05]  /*17d80*/  @!P0 NANOSLEEP.SYNCS 0x989680 ;  /* 0x009896800000895d */ /* 0x002fea0003900000 */
[----:B------:R-:W1:Y:S02]  /*17d90*/  @!P0 SYNCS.PHASECHK.TRANS64 P0, [R7+URZ], R0 ;  /* 0x00000000070085a7 */ /* 0x000e64000800007f */
[----:B-1----:R-:W-:Y:S05]  /*17da0*/  @!P0 BRA `(.L_x_563) ;  /* 0xfffffffc00f08947 */ /* 0x002fea000383ffff */
[----:B------:R-:W-:Y:S05]  /*17db0*/  BRA `(.L_x_577) ;  /* 0xfffffff800a47947 */ /* 0x000fea000383ffff */
.L_x_564:
[----:B0-----:R0:W1:Y:S02]  /*17dc0*/  SYNCS.PHASECHK.TRANS64.TRYWAIT P0, [R7+URZ], R0 ;  /* 0x00000000070075a7 */ /* 0x001064000800017f */
[----:B-1----:R-:W-:Y:S05]  /*17dd0*/  @!P0 NANOSLEEP.SYNCS 0x989680 ;  /* 0x009896800000895d */ /* 0x002fea0003900000 */
[----:B------:R-:W1:Y:S02]  /*17de0*/  @!P0 SYNCS.PHASECHK.TRANS64 P0, [R7+URZ], R0 ;  /* 0x00000000070085a7 */ /* 0x000e64000800007f */
[----:B-1----:R-:W-:Y:S05]  /*17df0*/  @!P0 BRA `(.L_x_564) ;  /* 0xfffffffc00f08947 */ /* 0x002fea000383ffff */
[----:B------:R-:W-:Y:S05]  /*17e00*/  BRA `(.L_x_578) ;  /* 0xfffffff800b47947 */ /* 0x000fea000383ffff */
.L_x_565:
[----:B0-----:R0:W1:Y:S02]  /*17e10*/  SYNCS.PHASECHK.TRANS64.TRYWAIT P0, [R7+URZ], R0 ;  /* 0x00000000070075a7 */ /* 0x001064000800017f */
[----:B-1----:R-:W-:Y:S05]  /*17e20*/  @!P0 NANOSLEEP.SYNCS 0x989680 ;  /* 0x009896800000895d */ /* 0x002fea0003900000 */
[----:B------:R-:W1:Y:S02]  /*17e30*/  @!P0 SYNCS.PHASECHK.TRANS64 P0, [R7+URZ], R0 ;  /* 0x00000000070085a7 */ /* 0x000e64000800007f */
[----:B-1----:R-:W-:Y:S05]  /*17e40*/  @!P0 BRA `(.L_x_565) ;  /* 0xfffffffc00f08947 */ /* 0x002fea000383ffff */
[----:B------:R-:W-:Y:S05]  /*17e50*/  BRA `(.L_x_579) ;  /* 0xfffffff800c47947 */ /* 0x000fea000383ffff */
.L_x_566:
[----:B0-----:R0:W1:Y:S02]  /*17e60*/  SYNCS.PHASECHK.TRANS64.TRYWAIT P0, [R7+URZ], R0 ;  /* 0x00000000070075a7 */ /* 0x001064000800017f */
[----:B-1----:R-:W-:Y:S05]  /*17e70*/  @!P0 NANOSLEEP.SYNCS 0x989680 ;  /* 0x009896800000895d */ /* 0x002fea0003900000 */
[----:B------:R-:W1:Y:S02]  /*17e80*/  @!P0 SYNCS.PHASECHK.TRANS64 P0, [R7+URZ], R0 ;  /* 0x00000000070085a7 */ /* 0x000e64000800007f */
[----:B-1----:R-:W-:Y:S05]  /*17e90*/  @!P0 BRA `(.L_x_566) ;  /* 0xfffffffc00f08947 */ /* 0x002fea000383ffff */
[----:B------:R-:W-:Y:S05]  /*17ea0*/  BRA `(.L_x_580) ;  /* 0xfffffff800d47947 */ /* 0x000fea000383ffff */
.L_x_581:
[----:B------:R-:W-:-:S00]  /*17eb0*/  BRA `(.L_x_581) ;  /* 0xfffffffc00fc7947 */ /* 0x000fc0000383ffff */
[----:B------:R-:W-:-:S00]  /*17ec0*/  NOP ;  /* 0x0000000000007918 */ /* 0x000fc00000000000 */
        /* <DEDUP_REMOVED lines=11> */
.L_x_582:


//--------------------- .nv.global.init           --------------------------
	.section	.nv.global.init,"aw",@progbits
.nv.global.init:
	.type		$str$22,@object
	.size		$str$22,($str$23 - $str$22)
$str$22:
        /*0000*/ 	.byte	0x6b, 0x5f, 0x74, 0x69, 0x6c, 0x65, 0x5f, 0x63, 0x6f, 0x75, 0x6e, 0x74, 0x20, 0x3e, 0x3d, 0x20
        /*0010*/ 	.byte	0x31, 0x00
	.type		$str$23,@object
	.size		$str$23,(__unnamed_1 - $str$23)
$str$23:
        /*0012*/ 	.byte	0x2f, 0x74, 0x6d, 0x70, 0x2f, 0x63, 0x75, 0x74, 0x6c, 0x61, 0x73, 0x73, 0x5f, 0x73, 0x77, 0x65
        /*0022*/ 	.byte	0x65, 0x70, 0x5f, 0x73, 0x72, 0x63, 0x2f, 0x69, 0x6e, 0x63, 0x6c, 0x75, 0x64, 0x65, 0x2f, 0x63
        /*0032*/ 	.byte	0x75, 0x74, 0x6c, 0x61, 0x73, 0x73, 0x2f, 0x67, 0x65, 0x6d, 0x6d, 0x2f, 0x63, 0x6f, 0x6c, 0x6c
        /*0042*/ 	.byte	0x65, 0x63, 0x74, 0x69, 0x76, 0x65, 0x2f, 0x73, 0x6d, 0x39, 0x30, 0x5f, 0x6d, 0x6d, 0x61, 0x5f
        /*0052*/ 	.byte	0x74, 0x6d, 0x61, 0x5f, 0x67, 0x6d, 0x6d, 0x61, 0x5f, 0x73, 0x73, 0x5f, 0x77, 0x61, 0x72, 0x70
        /*0062*/ 	.byte	0x73, 0x70, 0x65, 0x63, 0x69, 0x61, 0x6c, 0x69, 0x7a, 0x65, 0x64, 0x2e, 0x68, 0x70, 0x70, 0x00
	.type		__unnamed_1,@object
	.size		__unnamed_1,(.L_0 - __unnamed_1)
__unnamed_1:
        /* <DEDUP_REMOVED lines=181> */
.L_0:


//--------------------- .nv.shared._ZN7cutlass13device_kernelINS_4gemm6kernel13GemmUniversalIN4cute5tupleIJiiiiEEENS1_10collective13CollectiveMmaINS1_34MainloopSm90TmaGmmaWarpSpecializedILi7ENS5_IJNS4_1CILi1EEESB_SB_EEENS1_35KernelTmaWarpSpecializedCooperativeEEENS5_IJNSA_ILi256EEESF_NSA_ILi32EEEEEENS_6half_tENS5_IJSB_llEEESI_SJ_NS4_8TiledMMAINS4_8MMA_AtomIJNS4_4SM904GMMA26MMA_64x256x16_F32F16F16_SSILNSN_5MajorE1ELSP_1ELNSN_7ScaleInE1ELSQ_1EEEEEENS4_6LayoutINS5_IJNSA_ILi2EEESB_SB_EEENS5_IJSB_NSA_ILi0EEESW_EEEEENS5_IJNS4_10UnderscoreESZ_SZ_EEEEENS4_13SM90_TMA_LOADENS4_14ComposedLayoutINS4_7SwizzleILi3ELi4ELi3EEENS4_18smem_ptr_flag_bitsILi16EEENST_INS5_IJNSA_ILi64EEENSA_ILi8EEEEEENS5_IJSB_S18_EEEEEEEvNS4_8identityES12_S1D_vS1E_EENS_8epilogue10collective6detail29Sm90TmaWarpSpecializedAdapterINS1H_15DefaultEpilogueISI_NS5_IJlSB_lEEES1L_NS1G_6thread17LinearCombinationISI_Li1EffLNS1M_9ScaleType4KindE0ELNS_15FloatRoundStyleE2ESI_EENS1_15EpilogueDefaultEEEEEvvEEEEvNT_6ParamsE --------------------------
	.section	.nv.shared._ZN7cutlass13device_kernelINS_4gemm6kernel13GemmUniversalIN4cute5tupleIJiiiiEEENS1_10collective13CollectiveMmaINS1_34MainloopSm90TmaGmmaWarpSpecializedILi7ENS5_IJNS4_1CILi1EEESB_SB_EEENS1_35KernelTmaWarpSpecializedCooperativeEEENS5_IJNSA_ILi256EEESF_NSA_ILi32EEEEEENS_6half_tENS5_IJSB_llEEESI_SJ_NS4_8TiledMMAINS4_8MMA_AtomIJNS4_4SM904GMMA26MMA_64x256x16_F32F16F16_SSILNSN_5MajorE1ELSP_1ELNSN_7ScaleInE1ELSQ_1EEEEEENS4_6LayoutINS5_IJNSA_ILi2EEESB_SB_EEENS5_IJSB_NSA_ILi0EEESW_EEEEENS5_IJNS4_10UnderscoreESZ_SZ_EEEEENS4_13SM90_TMA_LOADENS4_14ComposedLayoutINS4_7SwizzleILi3ELi4ELi3EEENS4_18smem_ptr_flag_bitsILi16EEENST_INS5_IJNSA_ILi64EEENSA_ILi8EEEEEENS5_IJSB_S18_EEEEEEEvNS4_8identityES12_S1D_vS1E_EENS_8epilogue10collective6detail29Sm90TmaWarpSpecializedAdapterINS1H_15DefaultEpilogueISI_NS5_IJlSB_lEEES1L_NS1G_6thread17LinearCombinationISI_Li1EffLNS1M_9ScaleType4KindE0ELNS_15FloatRoundStyleE2ESI_EENS1_15EpilogueDefaultEEEEEvvEEEEvNT_6ParamsE,"aw",@nobits
	.sectionflags	@""
	.align	16
	.zero		1024


//--------------------- .nv.shared.reserved.0     --------------------------
	.section	.nv.shared.reserved.0,"aw",@nobits
	.weak		__nv_reservedSMEM_offset_0_alias
	.size		__nv_reservedSMEM_offset_0_alias, 0, 0
	.other		__nv_reservedSMEM_offset_0_alias,@"STO_CUDA_RESERVED_SHARED STV_DEFAULT"
__nv_reservedSMEM_offset_0_alias:
	.zero		0


//--------------------- .nv.global                --------------------------
	.section	.nv.global,"aw",@nobits
.nv.global:
	.type		_ZN40_INTERNAL_ad6bcf2d_4_k_cu_b87636f2_260464cute1_E,@object
	.size		_ZN40_INTERNAL_ad6bcf2d_4_k_cu_b87636f2_260464cute1_E,(_ZN40_INTERNAL_ad6bcf2d_4_k_cu_b87636f2_260464cuda3std3__45__cpo6cbeginE - _ZN40_INTERNAL_ad6bcf2d_4_k_cu_b87636f2_260464cute1_E)
_ZN40_INTERNAL_ad6bcf2d_4_k_cu_b87636f2_260464cute1_E:
	.zero		1
	.type		_ZN40_INTERNAL_ad6bcf2d_4_k_cu_b87636f2_260464cuda3std3__45__cpo6cbeginE,@object
	.size		_ZN40_INTERNAL_ad6bcf2d_4_k_cu_b87636f2_260464cuda3std3__45__cpo6cbeginE,(_ZN40_INTERNAL_ad6bcf2d_4_k_cu_b87636f2_260464cuda3std3__48in_placeE - _ZN40_INTERNAL_ad6bcf2d_4_k_cu_b87636f2_260464cuda3std3__45__cpo6cbeginE)
_ZN40_INTERNAL_ad6bcf2d_4_k_cu_b87636f2_260464cuda3std3__45__cpo6cbeginE:
	.zero		1
	.type		_ZN40_INTERNAL_ad6bcf2d_4_k_cu_b87636f2_260464cuda3std3__48in_placeE,@object
	.size		_ZN40_INTERNAL_ad6bcf2d_4_k_cu_b87636f2_260464cuda3std3__48in_placeE,(_ZN40_INTERNAL_ad6bcf2d_4_k_cu_b87636f2_260464cuda3std6ranges3__45__cpo9iter_moveE - _ZN40_INTERNAL_ad6bcf2d_4_k_cu_b87636f2_260464cuda3std3__48in_placeE)
_ZN40_INTERNAL_ad6bcf2d_4_k_cu_b87636f2_260464cuda3std3__48in_placeE:
	.zero		1
	.type		_ZN40_INTERNAL_ad6bcf2d_4_k_cu_b87636f2_260464cuda3std6ranges3__45__cpo9iter_moveE,@object
	.size		_ZN40_INTERNAL_ad6bcf2d_4_k_cu_b87636f2_260464cuda3std6ranges3__45__cpo9iter_moveE,(_ZN40_INTERNAL_ad6bcf2d_4_k_cu_b87636f2_260464cuda3std3__45__cpo5beginE - _ZN40_INTERNAL_ad6bcf2d_4_k_cu_b87636f2_260464cuda3std6ranges3__45__cpo9iter_moveE)
_ZN40_INTERNAL_ad6bcf2d_4_k_cu_b87636f2_260464cuda3std6ranges3__45__cpo9iter_moveE:
	.zero		1
	.type		_ZN40_INTERNAL_ad6bcf2d_4_k_cu_b87636f2_260464cuda3std3__45__cpo5beginE,@object
	.size		_ZN40_INTERNAL_ad6bcf2d_4_k_cu_b87636f2_260464cuda3std3__45__cpo5beginE,(_ZN40_INTERNAL_ad6bcf2d_4_k_cu_b87636f2_260464cuda3std3__442_GLOBAL__N__ad6bcf2d_4_k_cu_b87636f2_260466ignoreE - _ZN40_INTERNAL_ad6bcf2d_4_k_cu_b87636f2_260464cuda3std3__45__cpo5beginE)
_ZN40_INTERNAL_ad6bcf2d_4_k_cu_b87636f2_260464cuda3std3__45__cpo5beginE:
	.zero		1
	.type		_ZN40_INTERNAL_ad6bcf2d_4_k_cu_b87636f2_260464cuda3std3__442_GLOBAL__N__ad6bcf2d_4_k_cu_b87636f2_260466ignoreE,@object
	.size		_ZN40_INTERNAL_ad6bcf2d_4_k_cu_b87636f2_260464cuda3std3__442_GLOBAL__N__ad6bcf2d_4_k_cu_b87636f2_260466ignoreE,(_ZN40_INTERNAL_ad6bcf2d_4_k_cu_b87636f2_260464cute7productE - _ZN40_INTERNAL_ad6bcf2d_4_k_cu_b87636f2_260464cuda3std3__442_GLOBAL__N__ad6bcf2d_4_k_cu_b87636f2_260466ignoreE)
_ZN40_INTERNAL_ad6bcf2d_4_k_cu_b87636f2_260464cuda3std3__442_GLOBAL__N__ad6bcf2d_4_k_cu_b87636f2_260466ignoreE:
	.zero		1
	.type		_ZN40_INTERNAL_ad6bcf2d_4_k_cu_b87636f2_260464cute7productE,@object
	.size		_ZN40_INTERNAL_ad6bcf2d_4_k_cu_b87636f2_260464cute7productE,(_ZN40_INTERNAL_ad6bcf2d_4_k_cu_b87636f2_260464cuda3std3__45__cpo3endE - _ZN40_INTERNAL_ad6bcf2d_4_k_cu_b87636f2_260464cute7productE)
_ZN40_INTERNAL_ad6bcf2d_4_k_cu_b87636f2_260464cute7productE:
	.zero		1
	.type		_ZN40_INTERNAL_ad6bcf2d_4_k_cu_b87636f2_260464cuda3std3__45__cpo3endE,@object
	.size		_ZN40_INTERNAL_ad6bcf2d_4_k_cu_b87636f2_260464cuda3std3__45__cpo3endE,(_ZN40_INTERNAL_ad6bcf2d_4_k_cu_b87636f2_260464cuda3std3__419piecewise_constructE - _ZN40_INTERNAL_ad6bcf2d_4_k_cu_b87636f2_260464cuda3std3__45__cpo3endE)
_ZN40_INTERNAL_ad6bcf2d_4_k_cu_b87636f2_260464cuda3std3__45__cpo3endE:
	.zero		1
	.type		_ZN40_INTERNAL_ad6bcf2d_4_k_cu_b87636f2_260464cuda3std3__419piecewise_constructE,@object
	.size		_ZN40_INTERNAL_ad6bcf2d_4_k_cu_b87636f2_260464cuda3std3__419piecewise_constructE,(_ZN40_INTERNAL_ad6bcf2d_4_k_cu_b87636f2_260464cuda3std3__45__cpo4cendE - _ZN40_INTERNAL_ad6bcf2d_4_k_cu_b87636f2_260464cuda3std3__419piecewise_constructE)
_ZN40_INTERNAL_ad6bcf2d_4_k_cu_b87636f2_260464cuda3std3__419piecewise_constructE:
	.zero		1
	.type		_ZN40_INTERNAL_ad6bcf2d_4_k_cu_b87636f2_260464cuda3std3__45__cpo4cendE,@object
	.size		_ZN40_INTERNAL_ad6bcf2d_4_k_cu_b87636f2_260464cuda3std3__45__cpo4cendE,(_ZN40_INTERNAL_ad6bcf2d_4_k_cu_b87636f2_260464cuda3std6ranges3__45__cpo4swapE - _ZN40_INTERNAL_ad6bcf2d_4_k_cu_b87636f2_260464cuda3std3__45__cpo4cendE)
_ZN40_INTERNAL_ad6bcf2d_4_k_cu_b87636f2_260464cuda3std3__45__cpo4cendE:
	.zero		1
	.type		_ZN40_INTERNAL_ad6bcf2d_4_k_cu_b87636f2_260464cuda3std6ranges3__45__cpo4swapE,@object
	.size		_ZN40_INTERNAL_ad6bcf2d_4_k_cu_b87636f2_260464cuda3std6ranges3__45__cpo4swapE,(.L_8 - _ZN40_INTERNAL_ad6bcf2d_4_k_cu_b87636f2_260464cuda3std6ranges3__45__cpo4swapE)
_ZN40_INTERNAL_ad6bcf2d_4_k_cu_b87636f2_260464cuda3std6ranges3__45__cpo4swapE:
	.zero		1
.L_8:


//--------------------- .nv.constant0._ZN7cutlass13device_kernelINS_4gemm6kernel13GemmUniversalIN4cute5tupleIJiiiiEEENS1_10collective13CollectiveMmaINS1_34MainloopSm90TmaGmmaWarpSpecializedILi7ENS5_IJNS4_1CILi1EEESB_SB_EEENS1_35KernelTmaWarpSpecializedCooperativeEEENS5_IJNSA_ILi256EEESF_NSA_ILi32EEEEEENS_6half_tENS5_IJSB_llEEESI_SJ_NS4_8TiledMMAINS4_8MMA_AtomIJNS4_4SM904GMMA26MMA_64x256x16_F32F16F16_SSILNSN_5MajorE1ELSP_1ELNSN_7ScaleInE1ELSQ_1EEEEEENS4_6LayoutINS5_IJNSA_ILi2EEESB_SB_EEENS5_IJSB_NSA_ILi0EEESW_EEEEENS5_IJNS4_10UnderscoreESZ_SZ_EEEEENS4_13SM90_TMA_LOADENS4_14ComposedLayoutINS4_7SwizzleILi3ELi4ELi3EEENS4_18smem_ptr_flag_bitsILi16EEENST_INS5_IJNSA_ILi64EEENSA_ILi8EEEEEENS5_IJSB_S18_EEEEEEEvNS4_8identityES12_S1D_vS1E_EENS_8epilogue10collective6detail29Sm90TmaWarpSpecializedAdapterINS1H_15DefaultEpilogueISI_NS5_IJlSB_lEEES1L_NS1G_6thread17LinearCombinationISI_Li1EffLNS1M_9ScaleType4KindE0ELNS_15FloatRoundStyleE2ESI_EENS1_15EpilogueDefaultEEEEEvvEEEEvNT_6ParamsE --------------------------
	.section	.nv.constant0._ZN7cutlass13device_kernelINS_4gemm6kernel13GemmUniversalIN4cute5tupleIJiiiiEEENS1_10collective13CollectiveMmaINS1_34MainloopSm90TmaGmmaWarpSpecializedILi7ENS5_IJNS4_1CILi1EEESB_SB_EEENS1_35KernelTmaWarpSpecializedCooperativeEEENS5_IJNSA_ILi256EEESF_NSA_ILi32EEEEEENS_6half_tENS5_IJSB_llEEESI_SJ_NS4_8TiledMMAINS4_8MMA_AtomIJNS4_4SM904GMMA26MMA_64x256x16_F32F16F16_SSILNSN_5MajorE1ELSP_1ELNSN_7ScaleInE1ELSQ_1EEEEEENS4_6LayoutINS5_IJNSA_ILi2EEESB_SB_EEENS5_IJSB_NSA_ILi0EEESW_EEEEENS5_IJNS4_10UnderscoreESZ_SZ_EEEEENS4_13SM90_TMA_LOADENS4_14ComposedLayoutINS4_7SwizzleILi3ELi4ELi3EEENS4_18smem_ptr_flag_bitsILi16EEENST_INS5_IJNSA_ILi64EEENSA_ILi8EEEEEENS5_IJSB_S18_EEEEEEEvNS4_8identityES12_S1D_vS1E_EENS_8epilogue10collective6detail29Sm90TmaWarpSpecializedAdapterINS1H_15DefaultEpilogueISI_NS5_IJlSB_lEEES1L_NS1G_6thread17LinearCombinationISI_Li1EffLNS1M_9ScaleType4KindE0ELNS_15FloatRoundStyleE2ESI_EENS1_15EpilogueDefaultEEEEEvvEEEEvNT_6ParamsE,"a",@progbits
	.sectionflags	@""
	.align	4
.nv.constant0._ZN7cutlass13device_kernelINS_4gemm6kernel13GemmUniversalIN4cute5tupleIJiiiiEEENS1_10collective13CollectiveMmaINS1_34MainloopSm90TmaGmmaWarpSpecializedILi7ENS5_IJNS4_1CILi1EEESB_SB_EEENS1_35KernelTmaWarpSpecializedCooperativeEEENS5_IJNSA_ILi256EEESF_NSA_ILi32EEEEEENS_6half_tENS5_IJSB_llEEESI_SJ_NS4_8TiledMMAINS4_8MMA_AtomIJNS4_4SM904GMMA26MMA_64x256x16_F32F16F16_SSILNSN_5MajorE1ELSP_1ELNSN_7ScaleInE1ELSQ_1EEEEEENS4_6LayoutINS5_IJNSA_ILi2EEESB_SB_EEENS5_IJSB_NSA_ILi0EEESW_EEEEENS5_IJNS4_10UnderscoreESZ_SZ_EEEEENS4_13SM90_TMA_LOADENS4_14ComposedLayoutINS4_7SwizzleILi3ELi4ELi3EEENS4_18smem_ptr_flag_bitsILi16EEENST_INS5_IJNSA_ILi64EEENSA_ILi8EEEEEENS5_IJSB_S18_EEEEEEEvNS4_8identityES12_S1D_vS1E_EENS_8epilogue10collective6detail29Sm90TmaWarpSpecializedAdapterINS1H_15DefaultEpilogueISI_NS5_IJlSB_lEEES1L_NS1G_6thread17LinearCombinationISI_Li1EffLNS1M_9ScaleType4KindE0ELNS_15FloatRoundStyleE2ESI_EENS1_15EpilogueDefaultEEEEEvvEEEEvNT_6ParamsE:
	.zero		1664


//--------------------- SYMBOLS --------------------------

	.type		.nv.reservedSmem.offset0,@object
	.size		.nv.reservedSmem.offset0,0x4
	.type		__assertfail,@function
